//
// Generated by NVIDIA NVVM Compiler
//
// Compiler Build ID: CL-36424714
// Cuda compilation tools, release 13.0, V13.0.88
// Based on NVVM 20.0.0
//

.version 9.0
.target sm_100
.address_size 64

	// .globl	_Z7set_BCsPdS_
// _ZZ12sum_pressurePKdS0_PdE9sum_cache has been demoted
// _ZZ13calc_residualdPKdS0_S0_S0_PdE9sum_cache has been demoted
// _ZZ11calculate_udPKdS0_S0_PdS1_E9max_cache has been demoted
// _ZZ11calculate_vdPKdS0_S0_PdS1_E9max_cache has been demoted

.visible .entry _Z7set_BCsPdS_(
	.param .u64 .ptr .align 1 _Z7set_BCsPdS__param_0,
	.param .u64 .ptr .align 1 _Z7set_BCsPdS__param_1
)
{
	.reg .pred 	%p<2>;
	.reg .b32 	%r<6>;
	.reg .b64 	%rd<13>;
	.reg .b64 	%fd<23>;

	ld.param.u64 	%rd3, [_Z7set_BCsPdS__param_0];
	ld.param.u64 	%rd4, [_Z7set_BCsPdS__param_1];
	cvta.to.global.u64 	%rd1, %rd4;
	cvta.to.global.u64 	%rd2, %rd3;
	mov.u32 	%r1, %ctaid.x;
	mov.u32 	%r2, %ntid.x;
	mov.u32 	%r3, %tid.x;
	mad.lo.s32 	%r4, %r1, %r2, %r3;
	mul.wide.s32 	%rd5, %r4, 8;
	add.s64 	%rd6, %rd2, %rd5;
	mov.b64 	%rd7, 0;
	st.global.u64 	[%rd6+8], %rd7;
	add.s64 	%rd8, %rd1, %rd5;
	ld.global.f64 	%fd1, [%rd8+4120];
	neg.f64 	%fd2, %fd1;
	st.global.f64 	[%rd8+8], %fd2;
	st.global.u64 	[%rd6+2105352], %rd7;
	ld.global.f64 	%fd3, [%rd8+2105352];
	neg.f64 	%fd4, %fd3;
	st.global.f64 	[%rd8+2109464], %fd4;
	mad.lo.s32 	%r5, %r4, 514, 514;
	mul.wide.s32 	%rd9, %r5, 8;
	add.s64 	%rd10, %rd2, %rd9;
	ld.global.f64 	%fd5, [%rd10+8];
	neg.f64 	%fd6, %fd5;
	st.global.f64 	[%rd10], %fd6;
	add.s64 	%rd11, %rd1, %rd9;
	st.global.u64 	[%rd11], %rd7;
	ld.global.f64 	%fd7, [%rd10+4096];
	mov.f64 	%fd8, 0d4000000000000000;
	sub.f64 	%fd9, %fd8, %fd7;
	st.global.f64 	[%rd10+4104], %fd9;
	st.global.u64 	[%rd11+4096], %rd7;
	setp.ne.s32 	%p1, %r4, 511;
	@%p1 bra 	$L__BB0_2;
	ld.global.f64 	%fd10, [%rd1+8216];
	neg.f64 	%fd11, %fd10;
	st.global.f64 	[%rd1+4104], %fd11;
	mov.b64 	%rd12, 0;
	st.global.u64 	[%rd2+2105344], %rd12;
	st.global.u64 	[%rd2+2109448], %rd12;
	ld.global.f64 	%fd12, [%rd1+2109448];
	neg.f64 	%fd13, %fd12;
	st.global.f64 	[%rd1+2113560], %fd13;
	ld.global.f64 	%fd14, [%rd2+8];
	neg.f64 	%fd15, %fd14;
	st.global.f64 	[%rd2], %fd15;
	st.global.u64 	[%rd1], %rd12;
	ld.global.f64 	%fd16, [%rd2+2109464];
	neg.f64 	%fd17, %fd16;
	st.global.f64 	[%rd2+2109456], %fd17;
	st.global.u64 	[%rd1+2109456], %rd12;
	ld.global.f64 	%fd18, [%rd2+4096];
	mov.f64 	%fd19, 0d4000000000000000;
	sub.f64 	%fd20, %fd19, %fd18;
	st.global.f64 	[%rd2+4104], %fd20;
	st.global.u64 	[%rd1+4096], %rd12;
	ld.global.f64 	%fd21, [%rd2+2113552];
	sub.f64 	%fd22, %fd19, %fd21;
	st.global.f64 	[%rd2+2113560], %fd22;
	st.global.u64 	[%rd1+2109448], %rd12;
$L__BB0_2:
	ret;

}
	// .globl	_Z11calculate_FdPKdS0_Pd
.visible .entry _Z11calculate_FdPKdS0_Pd(
	.param .f64 _Z11calculate_FdPKdS0_Pd_param_0,
	.param .u64 .ptr .align 1 _Z11calculate_FdPKdS0_Pd_param_1,
	.param .u64 .ptr .align 1 _Z11calculate_FdPKdS0_Pd_param_2,
	.param .u64 .ptr .align 1 _Z11calculate_FdPKdS0_Pd_param_3
)
{
	.reg .pred 	%p<2>;
	.reg .b32 	%r<12>;
	.reg .b64 	%rd<15>;
	.reg .b64 	%fd<56>;

	ld.param.u64 	%rd4, [_Z11calculate_FdPKdS0_Pd_param_1];
	ld.param.u64 	%rd5, [_Z11calculate_FdPKdS0_Pd_param_3];
	cvta.to.global.u64 	%rd1, %rd5;
	cvta.to.global.u64 	%rd2, %rd4;
	mov.u32 	%r3, %ctaid.x;
	mov.u32 	%r4, %ntid.x;
	mov.u32 	%r5, %tid.x;
	mad.lo.s32 	%r1, %r3, %r4, %r5;
	mov.u32 	%r6, %ctaid.y;
	mov.u32 	%r7, %ntid.y;
	mov.u32 	%r8, %tid.y;
	mad.lo.s32 	%r9, %r6, %r7, %r8;
	add.s32 	%r2, %r9, 1;
	setp.ne.s32 	%p1, %r2, 512;
	@%p1 bra 	$L__BB1_2;
	mul.wide.s32 	%rd11, %r1, 8;
	add.s64 	%rd12, %rd2, %rd11;
	ld.global.nc.f64 	%fd53, [%rd12+8];
	add.s64 	%rd13, %rd1, %rd11;
	st.global.f64 	[%rd13+8], %fd53;
	ld.global.nc.f64 	%fd54, [%rd12+2105352];
	st.global.f64 	[%rd13+2105352], %fd54;
	bra.uni 	$L__BB1_3;
$L__BB1_2:
	ld.param.u64 	%rd14, [_Z11calculate_FdPKdS0_Pd_param_2];
	ld.param.f64 	%fd55, [_Z11calculate_FdPKdS0_Pd_param_0];
	mad.lo.s32 	%r10, %r2, 514, %r1;
	cvta.to.global.u64 	%rd6, %rd14;
	add.s32 	%r11, %r10, 1;
	mul.wide.s32 	%rd7, %r11, 8;
	add.s64 	%rd8, %rd2, %rd7;
	ld.global.nc.f64 	%fd2, [%rd8];
	ld.global.nc.f64 	%fd3, [%rd8+4112];
	ld.global.nc.f64 	%fd4, [%rd8+8];
	ld.global.nc.f64 	%fd5, [%rd8+-4112];
	ld.global.nc.f64 	%fd6, [%rd8+-8];
	add.s64 	%rd9, %rd6, %rd7;
	ld.global.nc.f64 	%fd7, [%rd9];
	ld.global.nc.f64 	%fd8, [%rd9+4112];
	ld.global.nc.f64 	%fd9, [%rd9+-8];
	ld.global.nc.f64 	%fd10, [%rd9+4104];
	add.f64 	%fd11, %fd2, %fd3;
	mul.f64 	%fd12, %fd11, %fd11;
	add.f64 	%fd13, %fd2, %fd5;
	mul.f64 	%fd14, %fd13, %fd13;
	sub.f64 	%fd15, %fd12, %fd14;
	abs.f64 	%fd16, %fd11;
	sub.f64 	%fd17, %fd2, %fd3;
	mul.f64 	%fd18, %fd17, %fd16;
	abs.f64 	%fd19, %fd13;
	sub.f64 	%fd20, %fd5, %fd2;
	mul.f64 	%fd21, %fd20, %fd19;
	sub.f64 	%fd22, %fd18, %fd21;
	fma.rn.f64 	%fd23, %fd22, 0d3FECCCCCCCCCCCCD, %fd15;
	mul.f64 	%fd24, %fd23, 0d4060000000000000;
	add.f64 	%fd25, %fd7, %fd8;
	add.f64 	%fd26, %fd2, %fd4;
	mul.f64 	%fd27, %fd26, %fd25;
	add.f64 	%fd28, %fd9, %fd10;
	add.f64 	%fd29, %fd2, %fd6;
	mul.f64 	%fd30, %fd29, %fd28;
	sub.f64 	%fd31, %fd27, %fd30;
	abs.f64 	%fd32, %fd25;
	sub.f64 	%fd33, %fd2, %fd4;
	mul.f64 	%fd34, %fd33, %fd32;
	abs.f64 	%fd35, %fd28;
	sub.f64 	%fd36, %fd6, %fd2;
	mul.f64 	%fd37, %fd36, %fd35;
	sub.f64 	%fd38, %fd34, %fd37;
	fma.rn.f64 	%fd39, %fd38, 0d3FECCCCCCCCCCCCD, %fd31;
	mul.f64 	%fd40, %fd39, 0d4060000000000000;
	add.f64 	%fd41, %fd2, %fd2;
	sub.f64 	%fd42, %fd3, %fd41;
	add.f64 	%fd43, %fd42, %fd5;
	sub.f64 	%fd44, %fd4, %fd41;
	add.f64 	%fd45, %fd44, %fd6;
	mul.f64 	%fd46, %fd45, 0d4110000000000000;
	fma.rn.f64 	%fd47, %fd43, 0d4110000000000000, %fd46;
	div.rn.f64 	%fd48, %fd47, 0d408F400000000000;
	sub.f64 	%fd49, %fd48, %fd24;
	sub.f64 	%fd50, %fd49, %fd40;
	add.f64 	%fd51, %fd50, 0d0000000000000000;
	fma.rn.f64 	%fd52, %fd55, %fd51, %fd2;
	add.s64 	%rd10, %rd1, %rd7;
	st.global.f64 	[%rd10], %fd52;
$L__BB1_3:
	ret;

}
	// .globl	_Z11calculate_GdPKdS0_Pd
.visible .entry _Z11calculate_GdPKdS0_Pd(
	.param .f64 _Z11calculate_GdPKdS0_Pd_param_0,
	.param .u64 .ptr .align 1 _Z11calculate_GdPKdS0_Pd_param_1,
	.param .u64 .ptr .align 1 _Z11calculate_GdPKdS0_Pd_param_2,
	.param .u64 .ptr .align 1 _Z11calculate_GdPKdS0_Pd_param_3
)
{
	.reg .pred 	%p<2>;
	.reg .b32 	%r<13>;
	.reg .b64 	%rd<15>;
	.reg .b64 	%fd<56>;

	ld.param.u64 	%rd4, [_Z11calculate_GdPKdS0_Pd_param_2];
	ld.param.u64 	%rd5, [_Z11calculate_GdPKdS0_Pd_param_3];
	cvta.to.global.u64 	%rd1, %rd5;
	cvta.to.global.u64 	%rd2, %rd4;
	mov.u32 	%r3, %ctaid.x;
	mov.u32 	%r4, %ntid.x;
	mov.u32 	%r5, %tid.x;
	mad.lo.s32 	%r6, %r3, %r4, %r5;
	add.s32 	%r1, %r6, 1;
	mov.u32 	%r7, %ctaid.y;
	mov.u32 	%r8, %ntid.y;
	mov.u32 	%r9, %tid.y;
	mad.lo.s32 	%r10, %r7, %r8, %r9;
	add.s32 	%r2, %r10, 1;
	setp.ne.s32 	%p1, %r1, 512;
	@%p1 bra 	$L__BB2_2;
	mul.lo.s32 	%r12, %r2, 514;
	mul.wide.u32 	%rd11, %r12, 8;
	add.s64 	%rd12, %rd2, %rd11;
	ld.global.nc.f64 	%fd53, [%rd12];
	add.s64 	%rd13, %rd1, %rd11;
	st.global.f64 	[%rd13], %fd53;
	ld.global.nc.f64 	%fd54, [%rd12+4096];
	st.global.f64 	[%rd13+4096], %fd54;
	bra.uni 	$L__BB2_3;
$L__BB2_2:
	ld.param.u64 	%rd14, [_Z11calculate_GdPKdS0_Pd_param_1];
	ld.param.f64 	%fd55, [_Z11calculate_GdPKdS0_Pd_param_0];
	cvta.to.global.u64 	%rd6, %rd14;
	mad.lo.s32 	%r11, %r2, 514, %r1;
	mul.wide.s32 	%rd7, %r11, 8;
	add.s64 	%rd8, %rd6, %rd7;
	ld.global.nc.f64 	%fd2, [%rd8];
	ld.global.nc.f64 	%fd3, [%rd8+8];
	ld.global.nc.f64 	%fd4, [%rd8+-4112];
	ld.global.nc.f64 	%fd5, [%rd8+-4104];
	add.s64 	%rd9, %rd2, %rd7;
	ld.global.nc.f64 	%fd6, [%rd9];
	ld.global.nc.f64 	%fd7, [%rd9+8];
	ld.global.nc.f64 	%fd8, [%rd9+4112];
	ld.global.nc.f64 	%fd9, [%rd9+-8];
	ld.global.nc.f64 	%fd10, [%rd9+-4112];
	add.f64 	%fd11, %fd6, %fd7;
	mul.f64 	%fd12, %fd11, %fd11;
	add.f64 	%fd13, %fd6, %fd9;
	mul.f64 	%fd14, %fd13, %fd13;
	sub.f64 	%fd15, %fd12, %fd14;
	abs.f64 	%fd16, %fd11;
	sub.f64 	%fd17, %fd6, %fd7;
	mul.f64 	%fd18, %fd17, %fd16;
	abs.f64 	%fd19, %fd13;
	sub.f64 	%fd20, %fd9, %fd6;
	mul.f64 	%fd21, %fd20, %fd19;
	sub.f64 	%fd22, %fd18, %fd21;
	fma.rn.f64 	%fd23, %fd22, 0d3FECCCCCCCCCCCCD, %fd15;
	mul.f64 	%fd24, %fd23, 0d4060000000000000;
	add.f64 	%fd25, %fd2, %fd3;
	add.f64 	%fd26, %fd6, %fd8;
	mul.f64 	%fd27, %fd25, %fd26;
	add.f64 	%fd28, %fd4, %fd5;
	add.f64 	%fd29, %fd6, %fd10;
	mul.f64 	%fd30, %fd28, %fd29;
	sub.f64 	%fd31, %fd27, %fd30;
	abs.f64 	%fd32, %fd25;
	sub.f64 	%fd33, %fd6, %fd8;
	mul.f64 	%fd34, %fd32, %fd33;
	abs.f64 	%fd35, %fd28;
	sub.f64 	%fd36, %fd10, %fd6;
	mul.f64 	%fd37, %fd35, %fd36;
	sub.f64 	%fd38, %fd34, %fd37;
	fma.rn.f64 	%fd39, %fd38, 0d3FECCCCCCCCCCCCD, %fd31;
	mul.f64 	%fd40, %fd39, 0d4060000000000000;
	add.f64 	%fd41, %fd6, %fd6;
	sub.f64 	%fd42, %fd8, %fd41;
	add.f64 	%fd43, %fd42, %fd10;
	mul.f64 	%fd44, %fd43, 0d4110000000000000;
	sub.f64 	%fd45, %fd7, %fd41;
	add.f64 	%fd46, %fd45, %fd9;
	fma.rn.f64 	%fd47, %fd46, 0d4110000000000000, %fd44;
	div.rn.f64 	%fd48, %fd47, 0d408F400000000000;
	sub.f64 	%fd49, %fd48, %fd24;
	sub.f64 	%fd50, %fd49, %fd40;
	add.f64 	%fd51, %fd50, 0d0000000000000000;
	fma.rn.f64 	%fd52, %fd55, %fd51, %fd6;
	add.s64 	%rd10, %rd1, %rd7;
	st.global.f64 	[%rd10], %fd52;
$L__BB2_3:
	ret;

}
	// .globl	_Z12sum_pressurePKdS0_Pd
.visible .entry _Z12sum_pressurePKdS0_Pd(
	.param .u64 .ptr .align 1 _Z12sum_pressurePKdS0_Pd_param_0,
	.param .u64 .ptr .align 1 _Z12sum_pressurePKdS0_Pd_param_1,
	.param .u64 .ptr .align 1 _Z12sum_pressurePKdS0_Pd_param_2
)
{
	.reg .pred 	%p<9>;
	.reg .b32 	%r<16>;
	.reg .b64 	%rd<12>;
	.reg .b64 	%fd<27>;
	// demoted variable
	.shared .align 8 .b8 _ZZ12sum_pressurePKdS0_PdE9sum_cache[1024];
	ld.param.u64 	%rd2, [_Z12sum_pressurePKdS0_Pd_param_0];
	ld.param.u64 	%rd3, [_Z12sum_pressurePKdS0_Pd_param_1];
	ld.param.u64 	%rd1, [_Z12sum_pressurePKdS0_Pd_param_2];
	cvta.to.global.u64 	%rd4, %rd3;
	cvta.to.global.u64 	%rd5, %rd2;
	mov.u32 	%r1, %ctaid.x;
	mov.u32 	%r5, %ntid.x;
	mov.u32 	%r2, %tid.x;
	mov.u32 	%r3, %ctaid.y;
	mov.u32 	%r6, %ntid.y;
	mov.u32 	%r7, %tid.y;
	mad.lo.s32 	%r8, %r3, %r6, %r7;
	mad.lo.s32 	%r9, %r1, %r5, %r2;
	mad.lo.s32 	%r10, %r8, 258, %r9;
	add.s32 	%r11, %r10, 259;
	mul.wide.s32 	%rd6, %r11, 8;
	add.s64 	%rd7, %rd5, %rd6;
	ld.global.nc.f64 	%fd1, [%rd7];
	add.s64 	%rd8, %rd4, %rd6;
	ld.global.nc.f64 	%fd2, [%rd8];
	mul.f64 	%fd3, %fd2, %fd2;
	fma.rn.f64 	%fd4, %fd1, %fd1, %fd3;
	shl.b32 	%r12, %r2, 3;
	mov.u32 	%r13, _ZZ12sum_pressurePKdS0_PdE9sum_cache;
	add.s32 	%r4, %r13, %r12;
	st.shared.f64 	[%r4], %fd4;
	bar.sync 	0;
	setp.gt.u32 	%p1, %r2, 63;
	@%p1 bra 	$L__BB3_2;
	ld.shared.f64 	%fd5, [%r4+512];
	ld.shared.f64 	%fd6, [%r4];
	add.f64 	%fd7, %fd5, %fd6;
	st.shared.f64 	[%r4], %fd7;
$L__BB3_2:
	bar.sync 	0;
	setp.gt.u32 	%p2, %r2, 31;
	@%p2 bra 	$L__BB3_4;
	ld.shared.f64 	%fd8, [%r4+256];
	ld.shared.f64 	%fd9, [%r4];
	add.f64 	%fd10, %fd8, %fd9;
	st.shared.f64 	[%r4], %fd10;
$L__BB3_4:
	bar.sync 	0;
	setp.gt.u32 	%p3, %r2, 15;
	@%p3 bra 	$L__BB3_6;
	ld.shared.f64 	%fd11, [%r4+128];
	ld.shared.f64 	%fd12, [%r4];
	add.f64 	%fd13, %fd11, %fd12;
	st.shared.f64 	[%r4], %fd13;
$L__BB3_6:
	bar.sync 	0;
	setp.gt.u32 	%p4, %r2, 7;
	@%p4 bra 	$L__BB3_8;
	ld.shared.f64 	%fd14, [%r4+64];
	ld.shared.f64 	%fd15, [%r4];
	add.f64 	%fd16, %fd14, %fd15;
	st.shared.f64 	[%r4], %fd16;
$L__BB3_8:
	bar.sync 	0;
	setp.gt.u32 	%p5, %r2, 3;
	@%p5 bra 	$L__BB3_10;
	ld.shared.f64 	%fd17, [%r4+32];
	ld.shared.f64 	%fd18, [%r4];
	add.f64 	%fd19, %fd17, %fd18;
	st.shared.f64 	[%r4], %fd19;
$L__BB3_10:
	bar.sync 	0;
	setp.gt.u32 	%p6, %r2, 1;
	@%p6 bra 	$L__BB3_12;
	ld.shared.f64 	%fd20, [%r4+16];
	ld.shared.f64 	%fd21, [%r4];
	add.f64 	%fd22, %fd20, %fd21;
	st.shared.f64 	[%r4], %fd22;
$L__BB3_12:
	bar.sync 	0;
	setp.ne.s32 	%p7, %r2, 0;
	@%p7 bra 	$L__BB3_14;
	ld.shared.f64 	%fd23, [_ZZ12sum_pressurePKdS0_PdE9sum_cache+8];
	ld.shared.f64 	%fd24, [%r4];
	add.f64 	%fd25, %fd23, %fd24;
	st.shared.f64 	[%r4], %fd25;
$L__BB3_14:
	setp.ne.s32 	%p8, %r2, 0;
	bar.sync 	0;
	@%p8 bra 	$L__BB3_16;
	ld.shared.f64 	%fd26, [_ZZ12sum_pressurePKdS0_PdE9sum_cache];
	mov.u32 	%r14, %nctaid.y;
	mad.lo.s32 	%r15, %r14, %r1, %r3;
	cvta.to.global.u64 	%rd9, %rd1;
	mul.wide.u32 	%rd10, %r15, 8;
	add.s64 	%rd11, %rd9, %rd10;
	st.global.f64 	[%rd11], %fd26;
$L__BB3_16:
	ret;

}
	// .globl	_Z17set_horz_pres_BCsPdS_
.visible .entry _Z17set_horz_pres_BCsPdS_(
	.param .u64 .ptr .align 1 _Z17set_horz_pres_BCsPdS__param_0,
	.param .u64 .ptr .align 1 _Z17set_horz_pres_BCsPdS__param_1
)
{
	.reg .b32 	%r<6>;
	.reg .b64 	%rd<8>;
	.reg .b64 	%fd<5>;

	ld.param.u64 	%rd1, [_Z17set_horz_pres_BCsPdS__param_0];
	ld.param.u64 	%rd2, [_Z17set_horz_pres_BCsPdS__param_1];
	cvta.to.global.u64 	%rd3, %rd2;
	cvta.to.global.u64 	%rd4, %rd1;
	mov.u32 	%r1, %ctaid.x;
	mov.u32 	%r2, %ntid.x;
	mov.u32 	%r3, %tid.x;
	mad.lo.s32 	%r4, %r1, %r2, %r3;
	mul.lo.s32 	%r5, %r4, 516;
	mul.wide.s32 	%rd5, %r5, 8;
	add.s64 	%rd6, %rd4, %rd5;
	ld.global.f64 	%fd1, [%rd6+2072];
	add.s64 	%rd7, %rd3, %rd5;
	st.global.f64 	[%rd7+2064], %fd1;
	ld.global.f64 	%fd2, [%rd7+4136];
	st.global.f64 	[%rd6+4128], %fd2;
	ld.global.f64 	%fd3, [%rd7+4112];
	st.global.f64 	[%rd6+4120], %fd3;
	ld.global.f64 	%fd4, [%rd6+6176];
	st.global.f64 	[%rd7+6184], %fd4;
	ret;

}
	// .globl	_Z17set_vert_pres_BCsPdS_
.visible .entry _Z17set_vert_pres_BCsPdS_(
	.param .u64 .ptr .align 1 _Z17set_vert_pres_BCsPdS__param_0,
	.param .u64 .ptr .align 1 _Z17set_vert_pres_BCsPdS__param_1
)
{
	.reg .b32 	%r<5>;
	.reg .b64 	%rd<8>;
	.reg .b64 	%fd<5>;

	ld.param.u64 	%rd1, [_Z17set_vert_pres_BCsPdS__param_0];
	ld.param.u64 	%rd2, [_Z17set_vert_pres_BCsPdS__param_1];
	cvta.to.global.u64 	%rd3, %rd2;
	cvta.to.global.u64 	%rd4, %rd1;
	mov.u32 	%r1, %ctaid.x;
	mov.u32 	%r2, %ntid.x;
	mov.u32 	%r3, %tid.x;
	mad.lo.s32 	%r4, %r1, %r2, %r3;
	mul.wide.s32 	%rd5, %r4, 8;
	add.s64 	%rd6, %rd4, %rd5;
	ld.global.f64 	%fd1, [%rd6+2072];
	add.s64 	%rd7, %rd3, %rd5;
	st.global.f64 	[%rd7+8], %fd1;
	ld.global.f64 	%fd2, [%rd7+2072];
	st.global.f64 	[%rd6+8], %fd2;
	ld.global.f64 	%fd3, [%rd6+1056776];
	st.global.f64 	[%rd7+1058840], %fd3;
	ld.global.f64 	%fd4, [%rd7+1056776];
	st.global.f64 	[%rd6+1058840], %fd4;
	ret;

}
	// .globl	_Z10red_kerneldPKdS0_S0_Pd
.visible .entry _Z10red_kerneldPKdS0_S0_Pd(
	.param .f64 _Z10red_kerneldPKdS0_S0_Pd_param_0,
	.param .u64 .ptr .align 1 _Z10red_kerneldPKdS0_S0_Pd_param_1,
	.param .u64 .ptr .align 1 _Z10red_kerneldPKdS0_S0_Pd_param_2,
	.param .u64 .ptr .align 1 _Z10red_kerneldPKdS0_S0_Pd_param_3,
	.param .u64 .ptr .align 1 _Z10red_kerneldPKdS0_S0_Pd_param_4
)
{
	.reg .b32 	%r<23>;
	.reg .b64 	%rd<20>;
	.reg .b64 	%fd<24>;

	ld.param.f64 	%fd1, [_Z10red_kerneldPKdS0_S0_Pd_param_0];
	ld.param.u64 	%rd1, [_Z10red_kerneldPKdS0_S0_Pd_param_1];
	ld.param.u64 	%rd2, [_Z10red_kerneldPKdS0_S0_Pd_param_2];
	ld.param.u64 	%rd3, [_Z10red_kerneldPKdS0_S0_Pd_param_3];
	ld.param.u64 	%rd4, [_Z10red_kerneldPKdS0_S0_Pd_param_4];
	cvta.to.global.u64 	%rd5, %rd2;
	cvta.to.global.u64 	%rd6, %rd1;
	cvta.to.global.u64 	%rd7, %rd3;
	cvta.to.global.u64 	%rd8, %rd4;
	mov.u32 	%r1, %ctaid.x;
	mov.u32 	%r2, %ntid.x;
	mov.u32 	%r3, %tid.x;
	mad.lo.s32 	%r4, %r1, %r2, %r3;
	add.s32 	%r5, %r4, 1;
	mov.u32 	%r6, %ctaid.y;
	mov.u32 	%r7, %ntid.y;
	mov.u32 	%r8, %tid.y;
	mad.lo.s32 	%r9, %r6, %r7, %r8;
	add.s32 	%r10, %r9, 1;
	mad.lo.s32 	%r11, %r9, 258, 258;
	add.s32 	%r12, %r11, %r5;
	mul.wide.s32 	%rd9, %r12, 8;
	add.s64 	%rd10, %rd8, %rd9;
	ld.global.f64 	%fd2, [%rd10];
	add.s32 	%r13, %r12, -258;
	mul.wide.s32 	%rd11, %r13, 8;
	add.s64 	%rd12, %rd7, %rd11;
	ld.global.nc.f64 	%fd3, [%rd12];
	ld.global.nc.f64 	%fd4, [%rd12+4128];
	and.b32  	%r14, %r10, 1;
	sub.s32 	%r15, %r5, %r14;
	add.s32 	%r16, %r15, %r11;
	mul.wide.s32 	%rd13, %r16, 8;
	add.s64 	%rd14, %rd7, %rd13;
	ld.global.nc.f64 	%fd5, [%rd14];
	and.b32  	%r17, %r9, 1;
	add.s32 	%r18, %r12, %r17;
	mul.wide.s32 	%rd15, %r18, 8;
	add.s64 	%rd16, %rd7, %rd15;
	ld.global.nc.f64 	%fd6, [%rd16];
	shl.b32 	%r19, %r5, 1;
	sub.s32 	%r20, %r19, %r14;
	mad.lo.s32 	%r21, %r9, 514, %r20;
	add.s32 	%r22, %r21, 514;
	mul.wide.s32 	%rd17, %r22, 8;
	add.s64 	%rd18, %rd6, %rd17;
	ld.global.nc.f64 	%fd7, [%rd18];
	ld.global.nc.f64 	%fd8, [%rd18+-4112];
	sub.f64 	%fd9, %fd7, %fd8;
	add.s64 	%rd19, %rd5, %rd17;
	ld.global.nc.f64 	%fd10, [%rd19];
	ld.global.nc.f64 	%fd11, [%rd19+-8];
	sub.f64 	%fd12, %fd10, %fd11;
	mul.f64 	%fd13, %fd12, 0d4080000000000000;
	fma.rn.f64 	%fd14, %fd9, 0d4080000000000000, %fd13;
	div.rn.f64 	%fd15, %fd14, %fd1;
	mul.f64 	%fd16, %fd2, 0dBFE6666666666666;
	add.f64 	%fd17, %fd3, %fd4;
	add.f64 	%fd18, %fd5, %fd6;
	mul.f64 	%fd19, %fd18, 0d4110000000000000;
	fma.rn.f64 	%fd20, %fd17, 0d4110000000000000, %fd19;
	sub.f64 	%fd21, %fd20, %fd15;
	mul.f64 	%fd22, %fd21, 0d3FFB333333333333;
	fma.rn.f64 	%fd23, %fd22, 0d3EB0000000000000, %fd16;
	st.global.f64 	[%rd10], %fd23;
	ret;

}
	// .globl	_Z12black_kerneldPKdS0_S0_Pd
.visible .entry _Z12black_kerneldPKdS0_S0_Pd(
	.param .f64 _Z12black_kerneldPKdS0_S0_Pd_param_0,
	.param .u64 .ptr .align 1 _Z12black_kerneldPKdS0_S0_Pd_param_1,
	.param .u64 .ptr .align 1 _Z12black_kerneldPKdS0_S0_Pd_param_2,
	.param .u64 .ptr .align 1 _Z12black_kerneldPKdS0_S0_Pd_param_3,
	.param .u64 .ptr .align 1 _Z12black_kerneldPKdS0_S0_Pd_param_4
)
{
	.reg .b32 	%r<23>;
	.reg .b64 	%rd<20>;
	.reg .b64 	%fd<24>;

	ld.param.f64 	%fd1, [_Z12black_kerneldPKdS0_S0_Pd_param_0];
	ld.param.u64 	%rd1, [_Z12black_kerneldPKdS0_S0_Pd_param_1];
	ld.param.u64 	%rd2, [_Z12black_kerneldPKdS0_S0_Pd_param_2];
	ld.param.u64 	%rd3, [_Z12black_kerneldPKdS0_S0_Pd_param_3];
	ld.param.u64 	%rd4, [_Z12black_kerneldPKdS0_S0_Pd_param_4];
	cvta.to.global.u64 	%rd5, %rd2;
	cvta.to.global.u64 	%rd6, %rd1;
	cvta.to.global.u64 	%rd7, %rd3;
	cvta.to.global.u64 	%rd8, %rd4;
	mov.u32 	%r1, %ctaid.x;
	mov.u32 	%r2, %ntid.x;
	mov.u32 	%r3, %tid.x;
	mad.lo.s32 	%r4, %r1, %r2, %r3;
	add.s32 	%r5, %r4, 1;
	mov.u32 	%r6, %ctaid.y;
	mov.u32 	%r7, %ntid.y;
	mov.u32 	%r8, %tid.y;
	mad.lo.s32 	%r9, %r6, %r7, %r8;
	add.s32 	%r10, %r9, 1;
	mad.lo.s32 	%r11, %r9, 258, 258;
	add.s32 	%r12, %r11, %r5;
	mul.wide.s32 	%rd9, %r12, 8;
	add.s64 	%rd10, %rd8, %rd9;
	ld.global.f64 	%fd2, [%rd10];
	add.s32 	%r13, %r12, -258;
	mul.wide.s32 	%rd11, %r13, 8;
	add.s64 	%rd12, %rd7, %rd11;
	ld.global.nc.f64 	%fd3, [%rd12];
	ld.global.nc.f64 	%fd4, [%rd12+4128];
	and.b32  	%r14, %r9, 1;
	sub.s32 	%r15, %r5, %r14;
	add.s32 	%r16, %r15, %r11;
	mul.wide.s32 	%rd13, %r16, 8;
	add.s64 	%rd14, %rd7, %rd13;
	ld.global.nc.f64 	%fd5, [%rd14];
	and.b32  	%r17, %r10, 1;
	add.s32 	%r18, %r12, %r17;
	mul.wide.s32 	%rd15, %r18, 8;
	add.s64 	%rd16, %rd7, %rd15;
	ld.global.nc.f64 	%fd6, [%rd16];
	shl.b32 	%r19, %r5, 1;
	sub.s32 	%r20, %r19, %r14;
	mad.lo.s32 	%r21, %r9, 514, %r20;
	add.s32 	%r22, %r21, 514;
	mul.wide.s32 	%rd17, %r22, 8;
	add.s64 	%rd18, %rd6, %rd17;
	ld.global.nc.f64 	%fd7, [%rd18];
	ld.global.nc.f64 	%fd8, [%rd18+-4112];
	sub.f64 	%fd9, %fd7, %fd8;
	add.s64 	%rd19, %rd5, %rd17;
	ld.global.nc.f64 	%fd10, [%rd19];
	ld.global.nc.f64 	%fd11, [%rd19+-8];
	sub.f64 	%fd12, %fd10, %fd11;
	mul.f64 	%fd13, %fd12, 0d4080000000000000;
	fma.rn.f64 	%fd14, %fd9, 0d4080000000000000, %fd13;
	div.rn.f64 	%fd15, %fd14, %fd1;
	mul.f64 	%fd16, %fd2, 0dBFE6666666666666;
	add.f64 	%fd17, %fd3, %fd4;
	add.f64 	%fd18, %fd5, %fd6;
	mul.f64 	%fd19, %fd18, 0d4110000000000000;
	fma.rn.f64 	%fd20, %fd17, 0d4110000000000000, %fd19;
	sub.f64 	%fd21, %fd20, %fd15;
	mul.f64 	%fd22, %fd21, 0d3FFB333333333333;
	fma.rn.f64 	%fd23, %fd22, 0d3EB0000000000000, %fd16;
	st.global.f64 	[%rd10], %fd23;
	ret;

}
	// .globl	_Z13calc_residualdPKdS0_S0_S0_Pd
.visible .entry _Z13calc_residualdPKdS0_S0_S0_Pd(
	.param .f64 _Z13calc_residualdPKdS0_S0_S0_Pd_param_0,
	.param .u64 .ptr .align 1 _Z13calc_residualdPKdS0_S0_S0_Pd_param_1,
	.param .u64 .ptr .align 1 _Z13calc_residualdPKdS0_S0_S0_Pd_param_2,
	.param .u64 .ptr .align 1 _Z13calc_residualdPKdS0_S0_S0_Pd_param_3,
	.param .u64 .ptr .align 1 _Z13calc_residualdPKdS0_S0_S0_Pd_param_4,
	.param .u64 .ptr .align 1 _Z13calc_residualdPKdS0_S0_S0_Pd_param_5
)
{
	.reg .pred 	%p<9>;
	.reg .b32 	%r<34>;
	.reg .b64 	%rd<32>;
	.reg .b64 	%fd<70>;
	// demoted variable
	.shared .align 8 .b8 _ZZ13calc_residualdPKdS0_S0_S0_PdE9sum_cache[1024];
	ld.param.f64 	%fd1, [_Z13calc_residualdPKdS0_S0_S0_Pd_param_0];
	ld.param.u64 	%rd2, [_Z13calc_residualdPKdS0_S0_S0_Pd_param_1];
	ld.param.u64 	%rd3, [_Z13calc_residualdPKdS0_S0_S0_Pd_param_2];
	ld.param.u64 	%rd4, [_Z13calc_residualdPKdS0_S0_S0_Pd_param_3];
	ld.param.u64 	%rd5, [_Z13calc_residualdPKdS0_S0_S0_Pd_param_4];
	cvta.to.global.u64 	%rd6, %rd3;
	cvta.to.global.u64 	%rd7, %rd2;
	cvta.to.global.u64 	%rd8, %rd5;
	cvta.to.global.u64 	%rd9, %rd4;
	mov.u32 	%r1, %ctaid.x;
	mov.u32 	%r5, %ntid.x;
	mov.u32 	%r2, %tid.x;
	mad.lo.s32 	%r6, %r1, %r5, %r2;
	add.s32 	%r7, %r6, 1;
	mov.u32 	%r3, %ctaid.y;
	mov.u32 	%r8, %ntid.y;
	mov.u32 	%r9, %tid.y;
	mad.lo.s32 	%r10, %r3, %r8, %r9;
	add.s32 	%r11, %r10, 1;
	mad.lo.s32 	%r12, %r10, 258, 258;
	add.s32 	%r13, %r12, %r7;
	mul.wide.s32 	%rd10, %r13, 8;
	add.s64 	%rd11, %rd9, %rd10;
	ld.global.nc.f64 	%fd2, [%rd11];
	add.s32 	%r14, %r13, -258;
	mul.wide.s32 	%rd12, %r14, 8;
	add.s64 	%rd13, %rd8, %rd12;
	ld.global.nc.f64 	%fd3, [%rd13];
	ld.global.nc.f64 	%fd4, [%rd13+4128];
	and.b32  	%r15, %r11, 1;
	sub.s32 	%r16, %r7, %r15;
	add.s32 	%r17, %r16, %r12;
	mul.wide.s32 	%rd14, %r17, 8;
	add.s64 	%rd15, %rd8, %rd14;
	ld.global.nc.f64 	%fd5, [%rd15];
	and.b32  	%r18, %r10, 1;
	add.s32 	%r19, %r13, %r18;
	mul.wide.s32 	%rd16, %r19, 8;
	add.s64 	%rd17, %rd8, %rd16;
	ld.global.nc.f64 	%fd6, [%rd17];
	mad.lo.s32 	%r20, %r10, 514, 514;
	shl.b32 	%r21, %r7, 1;
	sub.s32 	%r22, %r21, %r15;
	add.s32 	%r23, %r22, %r20;
	mul.wide.s32 	%rd18, %r23, 8;
	add.s64 	%rd19, %rd7, %rd18;
	ld.global.nc.f64 	%fd7, [%rd19];
	ld.global.nc.f64 	%fd8, [%rd19+-4112];
	sub.f64 	%fd9, %fd7, %fd8;
	add.s64 	%rd20, %rd6, %rd18;
	ld.global.nc.f64 	%fd10, [%rd20];
	ld.global.nc.f64 	%fd11, [%rd20+-8];
	sub.f64 	%fd12, %fd10, %fd11;
	mul.f64 	%fd13, %fd12, 0d4080000000000000;
	fma.rn.f64 	%fd14, %fd9, 0d4080000000000000, %fd13;
	div.rn.f64 	%fd15, %fd14, %fd1;
	add.f64 	%fd16, %fd2, %fd2;
	sub.f64 	%fd17, %fd4, %fd16;
	add.f64 	%fd18, %fd3, %fd17;
	sub.f64 	%fd19, %fd6, %fd16;
	add.f64 	%fd20, %fd5, %fd19;
	mul.f64 	%fd21, %fd20, 0d4110000000000000;
	fma.rn.f64 	%fd22, %fd18, 0d4110000000000000, %fd21;
	sub.f64 	%fd23, %fd22, %fd15;
	ld.global.nc.f64 	%fd24, [%rd13+2064];
	ld.global.nc.f64 	%fd25, [%rd11+-2064];
	ld.global.nc.f64 	%fd26, [%rd11+2064];
	sub.s32 	%r24, %r7, %r18;
	add.s32 	%r25, %r24, %r12;
	mul.wide.s32 	%rd21, %r25, 8;
	add.s64 	%rd22, %rd9, %rd21;
	ld.global.nc.f64 	%fd27, [%rd22];
	shl.b32 	%r26, %r11, 3;
	and.b32  	%r27, %r26, 8;
	cvt.u64.u32 	%rd23, %r27;
	add.s64 	%rd24, %rd11, %rd23;
	ld.global.nc.f64 	%fd28, [%rd24];
	sub.s32 	%r28, %r21, %r18;
	add.s32 	%r29, %r20, %r28;
	mul.wide.s32 	%rd25, %r29, 8;
	add.s64 	%rd26, %rd7, %rd25;
	ld.global.nc.f64 	%fd29, [%rd26];
	ld.global.nc.f64 	%fd30, [%rd26+-4112];
	sub.f64 	%fd31, %fd29, %fd30;
	add.s64 	%rd27, %rd6, %rd25;
	ld.global.nc.f64 	%fd32, [%rd27];
	ld.global.nc.f64 	%fd33, [%rd27+-8];
	sub.f64 	%fd34, %fd32, %fd33;
	mul.f64 	%fd35, %fd34, 0d4080000000000000;
	fma.rn.f64 	%fd36, %fd31, 0d4080000000000000, %fd35;
	div.rn.f64 	%fd37, %fd36, %fd1;
	add.f64 	%fd38, %fd24, %fd24;
	sub.f64 	%fd39, %fd26, %fd38;
	add.f64 	%fd40, %fd25, %fd39;
	sub.f64 	%fd41, %fd28, %fd38;
	add.f64 	%fd42, %fd27, %fd41;
	mul.f64 	%fd43, %fd42, 0d4110000000000000;
	fma.rn.f64 	%fd44, %fd40, 0d4110000000000000, %fd43;
	sub.f64 	%fd45, %fd44, %fd37;
	mul.f64 	%fd46, %fd45, %fd45;
	fma.rn.f64 	%fd47, %fd23, %fd23, %fd46;
	shl.b32 	%r30, %r2, 3;
	mov.u32 	%r31, _ZZ13calc_residualdPKdS0_S0_S0_PdE9sum_cache;
	add.s32 	%r4, %r31, %r30;
	st.shared.f64 	[%r4], %fd47;
	bar.sync 	0;
	setp.gt.u32 	%p1, %r2, 63;
	@%p1 bra 	$L__BB8_2;
	ld.shared.f64 	%fd48, [%r4+512];
	ld.shared.f64 	%fd49, [%r4];
	add.f64 	%fd50, %fd48, %fd49;
	st.shared.f64 	[%r4], %fd50;
$L__BB8_2:
	bar.sync 	0;
	setp.gt.u32 	%p2, %r2, 31;
	@%p2 bra 	$L__BB8_4;
	ld.shared.f64 	%fd51, [%r4+256];
	ld.shared.f64 	%fd52, [%r4];
	add.f64 	%fd53, %fd51, %fd52;
	st.shared.f64 	[%r4], %fd53;
$L__BB8_4:
	bar.sync 	0;
	setp.gt.u32 	%p3, %r2, 15;
	@%p3 bra 	$L__BB8_6;
	ld.shared.f64 	%fd54, [%r4+128];
	ld.shared.f64 	%fd55, [%r4];
	add.f64 	%fd56, %fd54, %fd55;
	st.shared.f64 	[%r4], %fd56;
$L__BB8_6:
	bar.sync 	0;
	setp.gt.u32 	%p4, %r2, 7;
	@%p4 bra 	$L__BB8_8;
	ld.shared.f64 	%fd57, [%r4+64];
	ld.shared.f64 	%fd58, [%r4];
	add.f64 	%fd59, %fd57, %fd58;
	st.shared.f64 	[%r4], %fd59;
$L__BB8_8:
	bar.sync 	0;
	setp.gt.u32 	%p5, %r2, 3;
	@%p5 bra 	$L__BB8_10;
	ld.shared.f64 	%fd60, [%r4+32];
	ld.shared.f64 	%fd61, [%r4];
	add.f64 	%fd62, %fd60, %fd61;
	st.shared.f64 	[%r4], %fd62;
$L__BB8_10:
	bar.sync 	0;
	setp.gt.u32 	%p6, %r2, 1;
	@%p6 bra 	$L__BB8_12;
	ld.shared.f64 	%fd63, [%r4+16];
	ld.shared.f64 	%fd64, [%r4];
	add.f64 	%fd65, %fd63, %fd64;
	st.shared.f64 	[%r4], %fd65;
$L__BB8_12:
	bar.sync 	0;
	setp.ne.s32 	%p7, %r2, 0;
	@%p7 bra 	$L__BB8_14;
	ld.shared.f64 	%fd66, [_ZZ13calc_residualdPKdS0_S0_S0_PdE9sum_cache+8];
	ld.shared.f64 	%fd67, [%r4];
	add.f64 	%fd68, %fd66, %fd67;
	st.shared.f64 	[%r4], %fd68;
$L__BB8_14:
	setp.ne.s32 	%p8, %r2, 0;
	bar.sync 	0;
	@%p8 bra 	$L__BB8_16;
	ld.param.u64 	%rd31, [_Z13calc_residualdPKdS0_S0_S0_Pd_param_5];
	ld.shared.f64 	%fd69, [_ZZ13calc_residualdPKdS0_S0_S0_PdE9sum_cache];
	mov.u32 	%r32, %nctaid.y;
	mad.lo.s32 	%r33, %r32, %r1, %r3;
	cvta.to.global.u64 	%rd28, %rd31;
	mul.wide.u32 	%rd29, %r33, 8;
	add.s64 	%rd30, %rd28, %rd29;
	st.global.f64 	[%rd30], %fd69;
$L__BB8_16:
	ret;

}
	// .globl	_Z11calculate_udPKdS0_S0_PdS1_
.visible .entry _Z11calculate_udPKdS0_S0_PdS1_(
	.param .f64 _Z11calculate_udPKdS0_S0_PdS1__param_0,
	.param .u64 .ptr .align 1 _Z11calculate_udPKdS0_S0_PdS1__param_1,
	.param .u64 .ptr .align 1 _Z11calculate_udPKdS0_S0_PdS1__param_2,
	.param .u64 .ptr .align 1 _Z11calculate_udPKdS0_S0_PdS1__param_3,
	.param .u64 .ptr .align 1 _Z11calculate_udPKdS0_S0_PdS1__param_4,
	.param .u64 .ptr .align 1 _Z11calculate_udPKdS0_S0_PdS1__param_5
)
{
	.reg .pred 	%p<11>;
	.reg .b32 	%r<27>;
	.reg .b64 	%rd<28>;
	.reg .b64 	%fd<64>;
	// demoted variable
	.shared .align 8 .b8 _ZZ11calculate_udPKdS0_S0_PdS1_E9max_cache[1024];
	ld.param.u64 	%rd2, [_Z11calculate_udPKdS0_S0_PdS1__param_1];
	ld.param.u64 	%rd4, [_Z11calculate_udPKdS0_S0_PdS1__param_3];
	ld.param.u64 	%rd6, [_Z11calculate_udPKdS0_S0_PdS1__param_4];
	ld.param.u64 	%rd5, [_Z11calculate_udPKdS0_S0_PdS1__param_5];
	cvta.to.global.u64 	%rd1, %rd6;
	mov.u32 	%r1, %ctaid.x;
	mov.u32 	%r9, %ntid.x;
	mov.u32 	%r2, %tid.x;
	mad.lo.s32 	%r10, %r1, %r9, %r2;
	add.s32 	%r3, %r10, 1;
	mov.u32 	%r4, %ctaid.y;
	mov.u32 	%r11, %ntid.y;
	mov.u32 	%r12, %tid.y;
	mad.lo.s32 	%r5, %r4, %r11, %r12;
	add.s32 	%r6, %r5, 1;
	setp.eq.s32 	%p1, %r6, 512;
	@%p1 bra 	$L__BB9_3;
	ld.param.u64 	%rd27, [_Z11calculate_udPKdS0_S0_PdS1__param_2];
	ld.param.f64 	%fd62, [_Z11calculate_udPKdS0_S0_PdS1__param_0];
	cvta.to.global.u64 	%rd7, %rd27;
	cvta.to.global.u64 	%rd8, %rd4;
	cvta.to.global.u64 	%rd9, %rd2;
	mad.lo.s32 	%r13, %r6, 258, %r3;
	mul.wide.s32 	%rd10, %r13, 8;
	add.s64 	%rd11, %rd7, %rd10;
	ld.global.nc.f64 	%fd6, [%rd11];
	add.s32 	%r14, %r13, 258;
	mul.wide.s32 	%rd12, %r14, 8;
	add.s64 	%rd13, %rd8, %rd12;
	ld.global.nc.f64 	%fd7, [%rd13];
	mul.lo.s32 	%r7, %r6, 514;
	shl.b32 	%r15, %r3, 1;
	and.b32  	%r16, %r6, 1;
	sub.s32 	%r17, %r15, %r16;
	add.s32 	%r18, %r17, %r7;
	mul.wide.s32 	%rd14, %r18, 8;
	add.s64 	%rd15, %rd9, %rd14;
	ld.global.nc.f64 	%fd8, [%rd15];
	sub.f64 	%fd9, %fd7, %fd6;
	mul.f64 	%fd10, %fd62, %fd9;
	mul.f64 	%fd11, %fd10, 0d4080000000000000;
	sub.f64 	%fd12, %fd8, %fd11;
	add.s64 	%rd16, %rd1, %rd14;
	st.global.f64 	[%rd16], %fd12;
	ld.global.nc.f64 	%fd13, [%rd13+-2064];
	ld.global.nc.f64 	%fd14, [%rd11+2064];
	and.b32  	%r19, %r5, 1;
	sub.s32 	%r20, %r15, %r19;
	add.s32 	%r21, %r20, %r7;
	mul.wide.s32 	%rd17, %r21, 8;
	add.s64 	%rd18, %rd9, %rd17;
	ld.global.nc.f64 	%fd15, [%rd18];
	sub.f64 	%fd16, %fd14, %fd13;
	mul.f64 	%fd17, %fd62, %fd16;
	mul.f64 	%fd18, %fd17, 0d4080000000000000;
	sub.f64 	%fd19, %fd15, %fd18;
	add.s64 	%rd19, %rd1, %rd17;
	st.global.f64 	[%rd19], %fd19;
	abs.f64 	%fd20, %fd12;
	abs.f64 	%fd21, %fd19;
	max.f64 	%fd63, %fd20, %fd21;
	setp.ne.s32 	%p2, %r3, 256;
	@%p2 bra 	$L__BB9_4;
	mul.wide.u32 	%rd20, %r7, 8;
	add.s64 	%rd21, %rd1, %rd20;
	ld.global.f64 	%fd22, [%rd21+4104];
	abs.f64 	%fd23, %fd22;
	max.f64 	%fd63, %fd63, %fd23;
	bra.uni 	$L__BB9_4;
$L__BB9_3:
	shl.b32 	%r22, %r3, 1;
	mul.wide.s32 	%rd22, %r22, 8;
	add.s64 	%rd23, %rd1, %rd22;
	ld.global.f64 	%fd24, [%rd23+2105344];
	abs.f64 	%fd25, %fd24;
	ld.global.f64 	%fd26, [%rd23];
	abs.f64 	%fd27, %fd26;
	max.f64 	%fd28, %fd25, %fd27;
	ld.global.f64 	%fd29, [%rd23+2105336];
	abs.f64 	%fd30, %fd29;
	max.f64 	%fd31, %fd30, %fd28;
	ld.global.f64 	%fd32, [%rd23+-8];
	abs.f64 	%fd33, %fd32;
	max.f64 	%fd34, %fd33, %fd31;
	ld.global.f64 	%fd35, [%rd23+2109456];
	abs.f64 	%fd36, %fd35;
	max.f64 	%fd37, %fd36, %fd34;
	ld.global.f64 	%fd38, [%rd23+2109448];
	abs.f64 	%fd39, %fd38;
	max.f64 	%fd63, %fd39, %fd37;
$L__BB9_4:
	shl.b32 	%r23, %r2, 3;
	mov.u32 	%r24, _ZZ11calculate_udPKdS0_S0_PdS1_E9max_cache;
	add.s32 	%r8, %r24, %r23;
	st.shared.f64 	[%r8], %fd63;
	bar.sync 	0;
	setp.gt.u32 	%p3, %r2, 63;
	@%p3 bra 	$L__BB9_6;
	ld.shared.f64 	%fd40, [%r8];
	ld.shared.f64 	%fd41, [%r8+512];
	max.f64 	%fd42, %fd40, %fd41;
	st.shared.f64 	[%r8], %fd42;
$L__BB9_6:
	bar.sync 	0;
	setp.gt.u32 	%p4, %r2, 31;
	@%p4 bra 	$L__BB9_8;
	ld.shared.f64 	%fd43, [%r8];
	ld.shared.f64 	%fd44, [%r8+256];
	max.f64 	%fd45, %fd43, %fd44;
	st.shared.f64 	[%r8], %fd45;
$L__BB9_8:
	bar.sync 	0;
	setp.gt.u32 	%p5, %r2, 15;
	@%p5 bra 	$L__BB9_10;
	ld.shared.f64 	%fd46, [%r8];
	ld.shared.f64 	%fd47, [%r8+128];
	max.f64 	%fd48, %fd46, %fd47;
	st.shared.f64 	[%r8], %fd48;
$L__BB9_10:
	bar.sync 	0;
	setp.gt.u32 	%p6, %r2, 7;
	@%p6 bra 	$L__BB9_12;
	ld.shared.f64 	%fd49, [%r8];
	ld.shared.f64 	%fd50, [%r8+64];
	max.f64 	%fd51, %fd49, %fd50;
	st.shared.f64 	[%r8], %fd51;
$L__BB9_12:
	bar.sync 	0;
	setp.gt.u32 	%p7, %r2, 3;
	@%p7 bra 	$L__BB9_14;
	ld.shared.f64 	%fd52, [%r8];
	ld.shared.f64 	%fd53, [%r8+32];
	max.f64 	%fd54, %fd52, %fd53;
	st.shared.f64 	[%r8], %fd54;
$L__BB9_14:
	bar.sync 	0;
	setp.gt.u32 	%p8, %r2, 1;
	@%p8 bra 	$L__BB9_16;
	ld.shared.f64 	%fd55, [%r8];
	ld.shared.f64 	%fd56, [%r8+16];
	max.f64 	%fd57, %fd55, %fd56;
	st.shared.f64 	[%r8], %fd57;
$L__BB9_16:
	bar.sync 	0;
	setp.ne.s32 	%p9, %r2, 0;
	@%p9 bra 	$L__BB9_18;
	ld.shared.f64 	%fd58, [%r8];
	ld.shared.f64 	%fd59, [_ZZ11calculate_udPKdS0_S0_PdS1_E9max_cache+8];
	max.f64 	%fd60, %fd58, %fd59;
	st.shared.f64 	[%r8], %fd60;
$L__BB9_18:
	setp.ne.s32 	%p10, %r2, 0;
	bar.sync 	0;
	@%p10 bra 	$L__BB9_20;
	ld.shared.f64 	%fd61, [_ZZ11calculate_udPKdS0_S0_PdS1_E9max_cache];
	mov.u32 	%r25, %nctaid.y;
	mad.lo.s32 	%r26, %r25, %r1, %r4;
	cvta.to.global.u64 	%rd24, %rd5;
	mul.wide.u32 	%rd25, %r26, 8;
	add.s64 	%rd26, %rd24, %rd25;
	st.global.f64 	[%rd26], %fd61;
$L__BB9_20:
	ret;

}
	// .globl	_Z11calculate_vdPKdS0_S0_PdS1_
.visible .entry _Z11calculate_vdPKdS0_S0_PdS1_(
	.param .f64 _Z11calculate_vdPKdS0_S0_PdS1__param_0,
	.param .u64 .ptr .align 1 _Z11calculate_vdPKdS0_S0_PdS1__param_1,
	.param .u64 .ptr .align 1 _Z11calculate_vdPKdS0_S0_PdS1__param_2,
	.param .u64 .ptr .align 1 _Z11calculate_vdPKdS0_S0_PdS1__param_3,
	.param .u64 .ptr .align 1 _Z11calculate_vdPKdS0_S0_PdS1__param_4,
	.param .u64 .ptr .align 1 _Z11calculate_vdPKdS0_S0_PdS1__param_5
)
{
	.reg .pred 	%p<12>;
	.reg .b32 	%r<32>;
	.reg .b64 	%rd<37>;
	.reg .b64 	%fd<68>;
	// demoted variable
	.shared .align 8 .b8 _ZZ11calculate_vdPKdS0_S0_PdS1_E9max_cache[1024];
	ld.param.f64 	%fd11, [_Z11calculate_vdPKdS0_S0_PdS1__param_0];
	ld.param.u64 	%rd6, [_Z11calculate_vdPKdS0_S0_PdS1__param_1];
	ld.param.u64 	%rd7, [_Z11calculate_vdPKdS0_S0_PdS1__param_2];
	ld.param.u64 	%rd8, [_Z11calculate_vdPKdS0_S0_PdS1__param_3];
	ld.param.u64 	%rd9, [_Z11calculate_vdPKdS0_S0_PdS1__param_4];
	ld.param.u64 	%rd5, [_Z11calculate_vdPKdS0_S0_PdS1__param_5];
	cvta.to.global.u64 	%rd1, %rd9;
	cvta.to.global.u64 	%rd2, %rd6;
	cvta.to.global.u64 	%rd3, %rd8;
	cvta.to.global.u64 	%rd4, %rd7;
	mov.u32 	%r1, %ctaid.x;
	mov.u32 	%r9, %ntid.x;
	mov.u32 	%r2, %tid.x;
	mad.lo.s32 	%r10, %r1, %r9, %r2;
	add.s32 	%r3, %r10, 1;
	mov.u32 	%r4, %ctaid.y;
	mov.u32 	%r11, %ntid.y;
	mov.u32 	%r12, %tid.y;
	mad.lo.s32 	%r5, %r4, %r11, %r12;
	add.s32 	%r6, %r5, 1;
	setp.eq.s32 	%p1, %r3, 256;
	@%p1 bra 	$L__BB10_3;
	mad.lo.s32 	%r13, %r6, 258, %r3;
	mul.wide.s32 	%rd10, %r13, 8;
	add.s64 	%rd11, %rd4, %rd10;
	ld.global.nc.f64 	%fd12, [%rd11];
	and.b32  	%r14, %r5, 1;
	add.s32 	%r15, %r13, %r14;
	mul.wide.s32 	%rd12, %r15, 8;
	add.s64 	%rd13, %rd3, %rd12;
	ld.global.nc.f64 	%fd13, [%rd13];
	mul.lo.s32 	%r16, %r6, 514;
	shl.b32 	%r7, %r3, 1;
	and.b32  	%r17, %r6, 1;
	sub.s32 	%r18, %r7, %r17;
	add.s32 	%r19, %r18, %r16;
	mul.wide.s32 	%rd14, %r19, 8;
	add.s64 	%rd15, %rd2, %rd14;
	ld.global.nc.f64 	%fd14, [%rd15];
	sub.f64 	%fd15, %fd13, %fd12;
	mul.f64 	%fd16, %fd11, %fd15;
	mul.f64 	%fd17, %fd16, 0d4080000000000000;
	sub.f64 	%fd18, %fd14, %fd17;
	add.s64 	%rd16, %rd1, %rd14;
	st.global.f64 	[%rd16], %fd18;
	add.s64 	%rd17, %rd3, %rd10;
	ld.global.nc.f64 	%fd19, [%rd17];
	shl.b32 	%r20, %r6, 3;
	and.b32  	%r21, %r20, 8;
	cvt.u64.u32 	%rd18, %r21;
	add.s64 	%rd19, %rd11, %rd18;
	ld.global.nc.f64 	%fd20, [%rd19];
	sub.s32 	%r22, %r7, %r14;
	add.s32 	%r23, %r22, %r16;
	mul.wide.s32 	%rd20, %r23, 8;
	add.s64 	%rd21, %rd2, %rd20;
	ld.global.nc.f64 	%fd21, [%rd21];
	sub.f64 	%fd22, %fd20, %fd19;
	mul.f64 	%fd23, %fd11, %fd22;
	mul.f64 	%fd24, %fd23, 0d4080000000000000;
	sub.f64 	%fd25, %fd21, %fd24;
	add.s64 	%rd22, %rd1, %rd20;
	st.global.f64 	[%rd22], %fd25;
	abs.f64 	%fd26, %fd18;
	abs.f64 	%fd27, %fd25;
	max.f64 	%fd67, %fd26, %fd27;
	setp.ne.s32 	%p2, %r6, 512;
	@%p2 bra 	$L__BB10_7;
	mul.wide.s32 	%rd23, %r7, 8;
	add.s64 	%rd24, %rd1, %rd23;
	ld.global.f64 	%fd28, [%rd24+2109456];
	abs.f64 	%fd29, %fd28;
	max.f64 	%fd67, %fd67, %fd29;
	bra.uni 	$L__BB10_7;
$L__BB10_3:
	and.b32  	%r24, %r5, 1;
	setp.eq.b32 	%p3, %r24, 1;
	@%p3 bra 	$L__BB10_5;
	mul.lo.s32 	%r26, %r6, 258;
	mul.wide.u32 	%rd28, %r26, 8;
	add.s64 	%rd29, %rd4, %rd28;
	add.s64 	%rd30, %rd3, %rd28;
	ld.global.nc.f64 	%fd66, [%rd29+2048];
	ld.global.nc.f64 	%fd65, [%rd30+2048];
	bra.uni 	$L__BB10_6;
$L__BB10_5:
	mul.lo.s32 	%r25, %r6, 258;
	mul.wide.u32 	%rd25, %r25, 8;
	add.s64 	%rd26, %rd3, %rd25;
	add.s64 	%rd27, %rd4, %rd25;
	ld.global.nc.f64 	%fd66, [%rd26+2048];
	ld.global.nc.f64 	%fd65, [%rd27+2048];
$L__BB10_6:
	mul.lo.s32 	%r27, %r6, 514;
	mul.wide.u32 	%rd31, %r27, 8;
	add.s64 	%rd32, %rd2, %rd31;
	ld.global.nc.f64 	%fd30, [%rd32+4088];
	sub.f64 	%fd31, %fd65, %fd66;
	mul.f64 	%fd32, %fd11, %fd31;
	fma.rn.f64 	%fd33, %fd32, 0dC080000000000000, %fd30;
	add.s64 	%rd33, %rd1, %rd31;
	st.global.f64 	[%rd33+4088], %fd33;
	abs.f64 	%fd34, %fd33;
	ld.global.f64 	%fd35, [%rd33+4096];
	abs.f64 	%fd36, %fd35;
	max.f64 	%fd37, %fd36, %fd34;
	ld.global.f64 	%fd38, [%rd33];
	abs.f64 	%fd39, %fd38;
	max.f64 	%fd40, %fd39, %fd37;
	ld.global.f64 	%fd41, [%rd33+4104];
	abs.f64 	%fd42, %fd41;
	max.f64 	%fd67, %fd42, %fd40;
$L__BB10_7:
	shl.b32 	%r28, %r2, 3;
	mov.u32 	%r29, _ZZ11calculate_vdPKdS0_S0_PdS1_E9max_cache;
	add.s32 	%r8, %r29, %r28;
	st.shared.f64 	[%r8], %fd67;
	bar.sync 	0;
	setp.gt.u32 	%p4, %r2, 63;
	@%p4 bra 	$L__BB10_9;
	ld.shared.f64 	%fd43, [%r8];
	ld.shared.f64 	%fd44, [%r8+512];
	max.f64 	%fd45, %fd43, %fd44;
	st.shared.f64 	[%r8], %fd45;
$L__BB10_9:
	bar.sync 	0;
	setp.gt.u32 	%p5, %r2, 31;
	@%p5 bra 	$L__BB10_11;
	ld.shared.f64 	%fd46, [%r8];
	ld.shared.f64 	%fd47, [%r8+256];
	max.f64 	%fd48, %fd46, %fd47;
	st.shared.f64 	[%r8], %fd48;
$L__BB10_11:
	bar.sync 	0;
	setp.gt.u32 	%p6, %r2, 15;
	@%p6 bra 	$L__BB10_13;
	ld.shared.f64 	%fd49, [%r8];
	ld.shared.f64 	%fd50, [%r8+128];
	max.f64 	%fd51, %fd49, %fd50;
	st.shared.f64 	[%r8], %fd51;
$L__BB10_13:
	bar.sync 	0;
	setp.gt.u32 	%p7, %r2, 7;
	@%p7 bra 	$L__BB10_15;
	ld.shared.f64 	%fd52, [%r8];
	ld.shared.f64 	%fd53, [%r8+64];
	max.f64 	%fd54, %fd52, %fd53;
	st.shared.f64 	[%r8], %fd54;
$L__BB10_15:
	bar.sync 	0;
	setp.gt.u32 	%p8, %r2, 3;
	@%p8 bra 	$L__BB10_17;
	ld.shared.f64 	%fd55, [%r8];
	ld.shared.f64 	%fd56, [%r8+32];
	max.f64 	%fd57, %fd55, %fd56;
	st.shared.f64 	[%r8], %fd57;
$L__BB10_17:
	bar.sync 	0;
	setp.gt.u32 	%p9, %r2, 1;
	@%p9 bra 	$L__BB10_19;
	ld.shared.f64 	%fd58, [%r8];
	ld.shared.f64 	%fd59, [%r8+16];
	max.f64 	%fd60, %fd58, %fd59;
	st.shared.f64 	[%r8], %fd60;
$L__BB10_19:
	bar.sync 	0;
	setp.ne.s32 	%p10, %r2, 0;
	@%p10 bra 	$L__BB10_21;
	ld.shared.f64 	%fd61, [%r8];
	ld.shared.f64 	%fd62, [_ZZ11calculate_vdPKdS0_S0_PdS1_E9max_cache+8];
	max.f64 	%fd63, %fd61, %fd62;
	st.shared.f64 	[%r8], %fd63;
$L__BB10_21:
	setp.ne.s32 	%p11, %r2, 0;
	bar.sync 	0;
	@%p11 bra 	$L__BB10_23;
	ld.shared.f64 	%fd64, [_ZZ11calculate_vdPKdS0_S0_PdS1_E9max_cache];
	mov.u32 	%r30, %nctaid.y;
	mad.lo.s32 	%r31, %r30, %r1, %r4;
	cvta.to.global.u64 	%rd34, %rd5;
	mul.wide.u32 	%rd35, %r31, 8;
	add.s64 	%rd36, %rd34, %rd35;
	st.global.f64 	[%rd36], %fd64;
$L__BB10_23:
	ret;

}


// ===== COMPILED SASS (sm_100) =====

	.target	sm_100

	.elftype	@"ET_EXEC"


//--------------------- .note.nv.tkinfo           --------------------------
	.section	.note.nv.tkinfo,"",@"SHT_NOTE"
	.sectionflags	@"SHF_NOTE_NV_TKINFO"
	.tkinfo
        /*0018*/ 	.word	0x00000002
        /*0030*/ 	.string	""
        /*0030*/ 	.string	"ptxas"
        /*0030*/ 	.string	"Cuda compilation tools, release 13.0, V13.0.88"
        /*0030*/ 	.string	"Build cuda_13.0.r13.0/compiler.36424714_0"
        /*0030*/ 	.string	"-arch sm_100 -m 64 "



//--------------------- .note.nv.cuinfo           --------------------------
	.section	.note.nv.cuinfo,"",@"SHT_NOTE"
	.sectionflags	@"SHF_NOTE_NV_CUINFO"
        /*0018*/ 	.short	0x0002
        /*001a*/ 	.short	0x0064
        /*001c*/ 	.short	0x0082
	.zero		2


//--------------------- .nv.info                  --------------------------
	.section	.nv.info,"",@"SHT_CUDA_INFO"
	.align	4


	//----- nvinfo : EIATTR_REGCOUNT
	.align		4
        /*0000*/ 	.byte	0x04, 0x2f
        /*0002*/ 	.short	(.L_1 - .L_0)
	.align		4
.L_0:
        /*0004*/ 	.word	index@(_Z7set_BCsPdS_)
        /*0008*/ 	.word	0x00000016


	//----- nvinfo : EIATTR_FRAME_SIZE
	.align		4
.L_1:
        /*000c*/ 	.byte	0x04, 0x11
        /*000e*/ 	.short	(.L_3 - .L_2)
	.align		4
.L_2:
        /*0010*/ 	.word	index@(_Z7set_BCsPdS_)
        /*0014*/ 	.word	0x00000000


	//----- nvinfo : EIATTR_REGCOUNT
	.align		4
.L_3:
        /*0018*/ 	.byte	0x04, 0x2f
        /*001a*/ 	.short	(.L_5 - .L_4)
	.align		4
.L_4:
        /*001c*/ 	.word	index@(_Z11calculate_FdPKdS0_Pd)
        /*0020*/ 	.word	0x00000020


	//----- nvinfo : EIATTR_FRAME_SIZE
	.align		4
.L_5:
        /*0024*/ 	.byte	0x04, 0x11
        /*0026*/ 	.short	(.L_7 - .L_6)
	.align		4
.L_6:
        /*0028*/ 	.word	index@($__internal_4_$__cuda_sm20_div_rn_f64_full)
        /*002c*/ 	.word	0x00000000


	//----- nvinfo : EIATTR_FRAME_SIZE
	.align		4
.L_7:
        /*0030*/ 	.byte	0x04, 0x11
        /*0032*/ 	.short	(.L_9 - .L_8)
	.align		4
.L_8:
        /*0034*/ 	.word	index@(_Z11calculate_FdPKdS0_Pd)
        /*0038*/ 	.word	0x00000000


	//----- nvinfo : EIATTR_REGCOUNT
	.align		4
.L_9:
        /*003c*/ 	.byte	0x04, 0x2f
        /*003e*/ 	.short	(.L_11 - .L_10)
	.align		4
.L_10:
        /*0040*/ 	.word	index@(_Z11calculate_GdPKdS0_Pd)
        /*0044*/ 	.word	0x00000020


	//----- nvinfo : EIATTR_FRAME_SIZE
	.align		4
.L_11:
        /*0048*/ 	.byte	0x04, 0x11
        /*004a*/ 	.short	(.L_13 - .L_12)
	.align		4
.L_12:
        /*004c*/ 	.word	index@($__internal_3_$__cuda_sm20_div_rn_f64_full)
        /*0050*/ 	.word	0x00000000


	//----- nvinfo : EIATTR_FRAME_SIZE
	.align		4
.L_13:
        /*0054*/ 	.byte	0x04, 0x11
        /*0056*/ 	.short	(.L_15 - .L_14)
	.align		4
.L_14:
        /*0058*/ 	.word	index@(_Z11calculate_GdPKdS0_Pd)
        /*005c*/ 	.word	0x00000000


	//----- nvinfo : EIATTR_REGCOUNT
	.align		4
.L_15:
        /*0060*/ 	.byte	0x04, 0x2f
        /*0062*/ 	.short	(.L_17 - .L_16)
	.align		4
.L_16:
        /*0064*/ 	.word	index@(_Z12sum_pressurePKdS0_Pd)
        /*0068*/ 	.word	0x0000000e


	//----- nvinfo : EIATTR_FRAME_SIZE
	.align		4
.L_17:
        /*006c*/ 	.byte	0x04, 0x11
        /*006e*/ 	.short	(.L_19 - .L_18)
	.align		4
.L_18:
        /*0070*/ 	.word	index@(_Z12sum_pressurePKdS0_Pd)
        /*0074*/ 	.word	0x00000000


	//----- nvinfo : EIATTR_REGCOUNT
	.align		4
.L_19:
        /*0078*/ 	.byte	0x04, 0x2f
        /*007a*/ 	.short	(.L_21 - .L_20)
	.align		4
.L_20:
        /*007c*/ 	.word	index@(_Z17set_horz_pres_BCsPdS_)
        /*0080*/ 	.word	0x00000010


	//----- nvinfo : EIATTR_FRAME_SIZE
	.align		4
.L_21:
        /*0084*/ 	.byte	0x04, 0x11
        /*0086*/ 	.short	(.L_23 - .L_22)
	.align		4
.L_22:
        /*0088*/ 	.word	index@(_Z17set_horz_pres_BCsPdS_)
        /*008c*/ 	.word	0x00000000


	//----- nvinfo : EIATTR_REGCOUNT
	.align		4
.L_23:
        /*0090*/ 	.byte	0x04, 0x2f
        /*0092*/ 	.short	(.L_25 - .L_24)
	.align		4
.L_24:
        /*0094*/ 	.word	index@(_Z17set_vert_pres_BCsPdS_)
        /*0098*/ 	.word	0x00000010


	//----- nvinfo : EIATTR_FRAME_SIZE
	.align		4
.L_25:
        /*009c*/ 	.byte	0x04, 0x11
        /*009e*/ 	.short	(.L_27 - .L_26)
	.align		4
.L_26:
        /*00a0*/ 	.word	index@(_Z17set_vert_pres_BCsPdS_)
        /*00a4*/ 	.word	0x00000000


	//----- nvinfo : EIATTR_REGCOUNT
	.align		4
.L_27:
        /*00a8*/ 	.byte	0x04, 0x2f
        /*00aa*/ 	.short	(.L_29 - .L_28)
	.align		4
.L_28:
        /*00ac*/ 	.word	index@(_Z10red_kerneldPKdS0_S0_Pd)
        /*00b0*/ 	.word	0x00000022


	//----- nvinfo : EIATTR_FRAME_SIZE
	.align		4
.L_29:
        /*00b4*/ 	.byte	0x04, 0x11
        /*00b6*/ 	.short	(.L_31 - .L_30)
	.align		4
.L_30:
        /*00b8*/ 	.word	index@($__internal_2_$__cuda_sm20_div_rn_f64_full)
        /*00bc*/ 	.word	0x00000000


	//----- nvinfo : EIATTR_FRAME_SIZE
	.align		4
.L_31:
        /*00c0*/ 	.byte	0x04, 0x11
        /*00c2*/ 	.short	(.L_33 - .L_32)
	.align		4
.L_32:
        /*00c4*/ 	.word	index@(_Z10red_kerneldPKdS0_S0_Pd)
        /*00c8*/ 	.word	0x00000000


	//----- nvinfo : EIATTR_REGCOUNT
	.align		4
.L_33:
        /*00cc*/ 	.byte	0x04, 0x2f
        /*00ce*/ 	.short	(.L_35 - .L_34)
	.align		4
.L_34:
        /*00d0*/ 	.word	index@(_Z12black_kerneldPKdS0_S0_Pd)
        /*00d4*/ 	.word	0x00000022


	//----- nvinfo : EIATTR_FRAME_SIZE
	.align		4
.L_35:
        /*00d8*/ 	.byte	0x04, 0x11
        /*00da*/ 	.short	(.L_37 - .L_36)
	.align		4
.L_36:
        /*00dc*/ 	.word	index@($__internal_1_$__cuda_sm20_div_rn_f64_full)
        /*00e0*/ 	.word	0x00000000


	//----- nvinfo : EIATTR_FRAME_SIZE
	.align		4
.L_37:
        /*00e4*/ 	.byte	0x04, 0x11
        /*00e6*/ 	.short	(.L_39 - .L_38)
	.align		4
.L_38:
        /*00e8*/ 	.word	index@(_Z12black_kerneldPKdS0_S0_Pd)
        /*00ec*/ 	.word	0x00000000


	//----- nvinfo : EIATTR_REGCOUNT
	.align		4
.L_39:
        /*00f0*/ 	.byte	0x04, 0x2f
        /*00f2*/ 	.short	(.L_41 - .L_40)
	.align		4
.L_40:
        /*00f4*/ 	.word	index@(_Z13calc_residualdPKdS0_S0_S0_Pd)
        /*00f8*/ 	.word	0x00000030


	//----- nvinfo : EIATTR_FRAME_SIZE
	.align		4
.L_41:
        /*00fc*/ 	.byte	0x04, 0x11
        /*00fe*/ 	.short	(.L_43 - .L_42)
	.align		4
.L_42:
        /*0100*/ 	.word	index@($__internal_0_$__cuda_sm20_div_rn_f64_full)
        /*0104*/ 	.word	0x00000000


	//----- nvinfo : EIATTR_FRAME_SIZE
	.align		4
.L_43:
        /*0108*/ 	.byte	0x04, 0x11
        /*010a*/ 	.short	(.L_45 - .L_44)
	.align		4
.L_44:
        /*010c*/ 	.word	index@(_Z13calc_residualdPKdS0_S0_S0_Pd)
        /*0110*/ 	.word	0x00000000


	//----- nvinfo : EIATTR_REGCOUNT
	.align		4
.L_45:
        /*0114*/ 	.byte	0x04, 0x2f
        /*0116*/ 	.short	(.L_47 - .L_46)
	.align		4
.L_46:
        /*0118*/ 	.word	index@(_Z11calculate_udPKdS0_S0_PdS1_)
        /*011c*/ 	.word	0x00000020


	//----- nvinfo : EIATTR_FRAME_SIZE
	.align		4
.L_47:
        /*0120*/ 	.byte	0x04, 0x11
        /*0122*/ 	.short	(.L_49 - .L_48)
	.align		4
.L_48:
        /*0124*/ 	.word	index@(_Z11calculate_udPKdS0_S0_PdS1_)
        /*0128*/ 	.word	0x00000000


	//----- nvinfo : EIATTR_REGCOUNT
	.align		4
.L_49:
        /*012c*/ 	.byte	0x04, 0x2f
        /*012e*/ 	.short	(.L_51 - .L_50)
	.align		4
.L_50:
        /*0130*/ 	.word	index@(_Z11calculate_vdPKdS0_S0_PdS1_)
        /*0134*/ 	.word	0x0000001e


	//----- nvinfo : EIATTR_FRAME_SIZE
	.align		4
.L_51:
        /*0138*/ 	.byte	0x04, 0x11
        /*013a*/ 	.short	(.L_53 - .L_52)
	.align		4
.L_52:
        /*013c*/ 	.word	index@(_Z11calculate_vdPKdS0_S0_PdS1_)
        /*0140*/ 	.word	0x00000000


	//----- nvinfo : EIATTR_MIN_STACK_SIZE
	.align		4
.L_53:
        /*0144*/ 	.byte	0x04, 0x12
        /*0146*/ 	.short	(.L_55 - .L_54)
	.align		4
.L_54:
        /*0148*/ 	.word	index@(_Z11calculate_vdPKdS0_S0_PdS1_)
        /*014c*/ 	.word	0x00000000


	//----- nvinfo : EIATTR_MIN_STACK_SIZE
	.align		4
.L_55:
        /*0150*/ 	.byte	0x04, 0x12
        /*0152*/ 	.short	(.L_57 - .L_56)
	.align		4
.L_56:
        /*0154*/ 	.word	index@(_Z11calculate_udPKdS0_S0_PdS1_)
        /*0158*/ 	.word	0x00000000


	//----- nvinfo : EIATTR_MIN_STACK_SIZE
	.align		4
.L_57:
        /*015c*/ 	.byte	0x04, 0x12
        /*015e*/ 	.short	(.L_59 - .L_58)
	.align		4
.L_58:
        /*0160*/ 	.word	index@(_Z13calc_residualdPKdS0_S0_S0_Pd)
        /*0164*/ 	.word	0x00000000


	//----- nvinfo : EIATTR_MIN_STACK_SIZE
	.align		4
.L_59:
        /*0168*/ 	.byte	0x04, 0x12
        /*016a*/ 	.short	(.L_61 - .L_60)
	.align		4
.L_60:
        /*016c*/ 	.word	index@(_Z12black_kerneldPKdS0_S0_Pd)
        /*0170*/ 	.word	0x00000000


	//----- nvinfo : EIATTR_MIN_STACK_SIZE
	.align		4
.L_61:
        /*0174*/ 	.byte	0x04, 0x12
        /*0176*/ 	.short	(.L_63 - .L_62)
	.align		4
.L_62:
        /*0178*/ 	.word	index@(_Z10red_kerneldPKdS0_S0_Pd)
        /*017c*/ 	.word	0x00000000


	//----- nvinfo : EIATTR_MIN_STACK_SIZE
	.align		4
.L_63:
        /*0180*/ 	.byte	0x04, 0x12
        /*0182*/ 	.short	(.L_65 - .L_64)
	.align		4
.L_64:
        /*0184*/ 	.word	index@(_Z17set_vert_pres_BCsPdS_)
        /*0188*/ 	.word	0x00000000


	//----- nvinfo : EIATTR_MIN_STACK_SIZE
	.align		4
.L_65:
        /*018c*/ 	.byte	0x04, 0x12
        /*018e*/ 	.short	(.L_67 - .L_66)
	.align		4
.L_66:
        /*0190*/ 	.word	index@(_Z17set_horz_pres_BCsPdS_)
        /*0194*/ 	.word	0x00000000


	//----- nvinfo : EIATTR_MIN_STACK_SIZE
	.align		4
.L_67:
        /*0198*/ 	.byte	0x04, 0x12
        /*019a*/ 	.short	(.L_69 - .L_68)
	.align		4
.L_68:
        /*019c*/ 	.word	index@(_Z12sum_pressurePKdS0_Pd)
        /*01a0*/ 	.word	0x00000000


	//----- nvinfo : EIATTR_MIN_STACK_SIZE
	.align		4
.L_69:
        /*01a4*/ 	.byte	0x04, 0x12
        /*01a6*/ 	.short	(.L_71 - .L_70)
	.align		4
.L_70:
        /*01a8*/ 	.word	index@(_Z11calculate_GdPKdS0_Pd)
        /*01ac*/ 	.word	0x00000000


	//----- nvinfo : EIATTR_MIN_STACK_SIZE
	.align		4
.L_71:
        /*01b0*/ 	.byte	0x04, 0x12
        /*01b2*/ 	.short	(.L_73 - .L_72)
	.align		4
.L_72:
        /*01b4*/ 	.word	index@(_Z11calculate_FdPKdS0_Pd)
        /*01b8*/ 	.word	0x00000000


	//----- nvinfo : EIATTR_MIN_STACK_SIZE
	.align		4
.L_73:
        /*01bc*/ 	.byte	0x04, 0x12
        /*01be*/ 	.short	(.L_75 - .L_74)
	.align		4
.L_74:
        /*01c0*/ 	.word	index@(_Z7set_BCsPdS_)
        /*01c4*/ 	.word	0x00000000
.L_75:


//--------------------- .nv.compat                --------------------------
	.section	.nv.compat,"",@"SHT_CUDA_COMPAT_INFO"
	.align	4
        /*0000*/ 	.byte	0x02, 0x09, 0x00, 0x00, 0x02, 0x02, 0x01, 0x00, 0x02, 0x05, 0x05, 0x00, 0x03, 0x07, 0x01, 0x01
        /*0010*/ 	.byte	0x02, 0x03, 0x00, 0x00, 0x02, 0x06, 0x01, 0x00, 0x04, 0x0b, 0x08, 0x00, 0x01, 0x00, 0x00, 0x00
        /*0020*/ 	.byte	0x00, 0x00, 0x00, 0x00


//--------------------- .nv.info._Z11calculate_vdPKdS0_S0_PdS1_ --------------------------
	.section	.nv.info._Z11calculate_vdPKdS0_S0_PdS1_,"",@"SHT_CUDA_INFO"
	.sectionflags	@""
	.align	4


	//----- nvinfo : EIATTR_CUDA_API_VERSION
	.align		4
        /*0000*/ 	.byte	0x04, 0x37
        /*0002*/ 	.short	(.L_77 - .L_76)
.L_76:
        /*0004*/ 	.word	0x00000082


	//----- nvinfo : EIATTR_KPARAM_INFO
	.align		4
.L_77:
        /*0008*/ 	.byte	0x04, 0x17
        /*000a*/ 	.short	(.L_79 - .L_78)
.L_78:
        /*000c*/ 	.word	0x00000000
        /*0010*/ 	.short	0x0005
        /*0012*/ 	.short	0x0028
        /*0014*/ 	.byte	0x00, 0xf5, 0x21, 0x00


	//----- nvinfo : EIATTR_KPARAM_INFO
	.align		4
.L_79:
        /*0018*/ 	.byte	0x04, 0x17
        /*001a*/ 	.short	(.L_81 - .L_80)
.L_80:
        /*001c*/ 	.word	0x00000000
        /*0020*/ 	.short	0x0004
        /*0022*/ 	.short	0x0020
        /*0024*/ 	.byte	0x00, 0xf5, 0x21, 0x00


	//----- nvinfo : EIATTR_KPARAM_INFO
	.align		4
.L_81:
        /*0028*/ 	.byte	0x04, 0x17
        /*002a*/ 	.short	(.L_83 - .L_82)
.L_82:
        /*002c*/ 	.word	0x00000000
        /*0030*/ 	.short	0x0003
        /*0032*/ 	.short	0x0018
        /*0034*/ 	.byte	0x00, 0xf5, 0x21, 0x00


	//----- nvinfo : EIATTR_KPARAM_INFO
	.align		4
.L_83:
        /*0038*/ 	.byte	0x04, 0x17
        /*003a*/ 	.short	(.L_85 - .L_84)
.L_84:
        /*003c*/ 	.word	0x00000000
        /*0040*/ 	.short	0x0002
        /*0042*/ 	.short	0x0010
        /*0044*/ 	.byte	0x00, 0xf5, 0x21, 0x00


	//----- nvinfo : EIATTR_KPARAM_INFO
	.align		4
.L_85:
        /*0048*/ 	.byte	0x04, 0x17
        /*004a*/ 	.short	(.L_87 - .L_86)
.L_86:
        /*004c*/ 	.word	0x00000000
        /*0050*/ 	.short	0x0001
        /*0052*/ 	.short	0x0008
        /*0054*/ 	.byte	0x00, 0xf5, 0x21, 0x00


	//----- nvinfo : EIATTR_KPARAM_INFO
	.align		4
.L_87:
        /*0058*/ 	.byte	0x04, 0x17
        /*005a*/ 	.short	(.L_89 - .L_88)
.L_88:
        /*005c*/ 	.word	0x00000000
        /*0060*/ 	.short	0x0000
        /*0062*/ 	.short	0x0000
        /*0064*/ 	.byte	0x00, 0xf0, 0x21, 0x00


	//----- nvinfo : EIATTR_SPARSE_MMA_MASK
	.align		4
.L_89:
        /*0068*/ 	.byte	0x03, 0x50
        /*006a*/ 	.short	0x0000


	//----- nvinfo : EIATTR_MAXREG_COUNT
	.align		4
        /*006c*/ 	.byte	0x03, 0x1b
        /*006e*/ 	.short	0x00ff


	//----- nvinfo : EIATTR_NUM_BARRIERS
	.align		4
        /*0070*/ 	.byte	0x02, 0x4c
        /*0072*/ 	.byte	0x01
	.zero		1


	//----- nvinfo : EIATTR_MERCURY_ISA_VERSION
	.align		4
        /*0074*/ 	.byte	0x03, 0x5f
        /*0076*/ 	.short	0x0101


	//----- nvinfo : EIATTR_VRC_CTA_INIT_COUNT
	.align		4
        /*0078*/ 	.byte	0x02, 0x4a
	.zero		1
	.zero		1


	//----- nvinfo : EIATTR_EXIT_INSTR_OFFSETS
	.align		4
        /*007c*/ 	.byte	0x04, 0x1c
        /*007e*/ 	.short	(.L_91 - .L_90)


	//   ....[0]....
.L_90:
        /*0080*/ 	.word	0x00000dc0


	//   ....[1]....
        /*0084*/ 	.word	0x00000e30


	//----- nvinfo : EIATTR_CRS_STACK_SIZE
	.align		4
.L_91:
        /*0088*/ 	.byte	0x04, 0x1e
        /*008a*/ 	.short	(.L_93 - .L_92)
.L_92:
        /*008c*/ 	.word	0x00000000


	//----- nvinfo : EIATTR_CBANK_PARAM_SIZE
	.align		4
.L_93:
        /*0090*/ 	.byte	0x03, 0x19
        /*0092*/ 	.short	0x0030


	//----- nvinfo : EIATTR_PARAM_CBANK
	.align		4
        /*0094*/ 	.byte	0x04, 0x0a
        /*0096*/ 	.short	(.L_95 - .L_94)
	.align		4
.L_94:
        /*0098*/ 	.word	index@(.nv.constant0._Z11calculate_vdPKdS0_S0_PdS1_)
        /*009c*/ 	.short	0x0380
        /*009e*/ 	.short	0x0030


	//----- nvinfo : EIATTR_SW_WAR
	.align		4
.L_95:
        /*00a0*/ 	.byte	0x04, 0x36
        /*00a2*/ 	.short	(.L_97 - .L_96)
.L_96:
        /*00a4*/ 	.word	0x00000008
.L_97:


//--------------------- .nv.info._Z11calculate_udPKdS0_S0_PdS1_ --------------------------
	.section	.nv.info._Z11calculate_udPKdS0_S0_PdS1_,"",@"SHT_CUDA_INFO"
	.sectionflags	@""
	.align	4


	//----- nvinfo : EIATTR_CUDA_API_VERSION
	.align		4
        /*0000*/ 	.byte	0x04, 0x37
        /*0002*/ 	.short	(.L_99 - .L_98)
.L_98:
        /*0004*/ 	.word	0x00000082


	//----- nvinfo : EIATTR_KPARAM_INFO
	.align		4
.L_99:
        /*0008*/ 	.byte	0x04, 0x17
        /*000a*/ 	.short	(.L_101 - .L_100)
.L_100:
        /*000c*/ 	.word	0x00000000
        /*0010*/ 	.short	0x0005
        /*0012*/ 	.short	0x0028
        /*0014*/ 	.byte	0x00, 0xf5, 0x21, 0x00


	//----- nvinfo : EIATTR_KPARAM_INFO
	.align		4
.L_101:
        /*0018*/ 	.byte	0x04, 0x17
        /*001a*/ 	.short	(.L_103 - .L_102)
.L_102:
        /*001c*/ 	.word	0x00000000
        /*0020*/ 	.short	0x0004
        /*0022*/ 	.short	0x0020
        /*0024*/ 	.byte	0x00, 0xf5, 0x21, 0x00


	//----- nvinfo : EIATTR_KPARAM_INFO
	.align		4
.L_103:
        /*0028*/ 	.byte	0x04, 0x17
        /*002a*/ 	.short	(.L_105 - .L_104)
.L_104:
        /*002c*/ 	.word	0x00000000
        /*0030*/ 	.short	0x0003
        /*0032*/ 	.short	0x0018
        /*0034*/ 	.byte	0x00, 0xf5, 0x21, 0x00


	//----- nvinfo : EIATTR_KPARAM_INFO
	.align		4
.L_105:
        /*0038*/ 	.byte	0x04, 0x17
        /*003a*/ 	.short	(.L_107 - .L_106)
.L_106:
        /*003c*/ 	.word	0x00000000
        /*0040*/ 	.short	0x0002
        /*0042*/ 	.short	0x0010
        /*0044*/ 	.byte	0x00, 0xf5, 0x21, 0x00


	//----- nvinfo : EIATTR_KPARAM_INFO
	.align		4
.L_107:
        /*0048*/ 	.byte	0x04, 0x17
        /*004a*/ 	.short	(.L_109 - .L_108)
.L_108:
        /*004c*/ 	.word	0x00000000
        /*0050*/ 	.short	0x0001
        /*0052*/ 	.short	0x0008
        /*0054*/ 	.byte	0x00, 0xf5, 0x21, 0x00


	//----- nvinfo : EIATTR_KPARAM_INFO
	.align		4
.L_109:
        /*0058*/ 	.byte	0x04, 0x17
        /*005a*/ 	.short	(.L_111 - .L_110)
.L_110:
        /*005c*/ 	.word	0x00000000
        /*0060*/ 	.short	0x0000
        /*0062*/ 	.short	0x0000
        /*0064*/ 	.byte	0x00, 0xf0, 0x21, 0x00


	//----- nvinfo : EIATTR_SPARSE_MMA_MASK
	.align		4
.L_111:
        /*0068*/ 	.byte	0x03, 0x50
        /*006a*/ 	.short	0x0000


	//----- nvinfo : EIATTR_MAXREG_COUNT
	.align		4
        /*006c*/ 	.byte	0x03, 0x1b
        /*006e*/ 	.short	0x00ff


	//----- nvinfo : EIATTR_NUM_BARRIERS
	.align		4
        /*0070*/ 	.byte	0x02, 0x4c
        /*0072*/ 	.byte	0x01
	.zero		1


	//----- nvinfo : EIATTR_MERCURY_ISA_VERSION
	.align		4
        /*0074*/ 	.byte	0x03, 0x5f
        /*0076*/ 	.short	0x0101


	//----- nvinfo : EIATTR_VRC_CTA_INIT_COUNT
	.align		4
        /*0078*/ 	.byte	0x02, 0x4a
	.zero		1
	.zero		1


	//----- nvinfo : EIATTR_EXIT_INSTR_OFFSETS
	.align		4
        /*007c*/ 	.byte	0x04, 0x1c
        /*007e*/ 	.short	(.L_113 - .L_112)


	//   ....[0]....
.L_112:
        /*0080*/ 	.word	0x00000cf0


	//   ....[1]....
        /*0084*/ 	.word	0x00000d60


	//----- nvinfo : EIATTR_CRS_STACK_SIZE
	.align		4
.L_113:
        /*0088*/ 	.byte	0x04, 0x1e
        /*008a*/ 	.short	(.L_115 - .L_114)
.L_114:
        /*008c*/ 	.word	0x00000000


	//----- nvinfo : EIATTR_CBANK_PARAM_SIZE
	.align		4
.L_115:
        /*0090*/ 	.byte	0x03, 0x19
        /*0092*/ 	.short	0x0030


	//----- nvinfo : EIATTR_PARAM_CBANK
	.align		4
        /*0094*/ 	.byte	0x04, 0x0a
        /*0096*/ 	.short	(.L_117 - .L_116)
	.align		4
.L_116:
        /*0098*/ 	.word	index@(.nv.constant0._Z11calculate_udPKdS0_S0_PdS1_)
        /*009c*/ 	.short	0x0380
        /*009e*/ 	.short	0x0030


	//----- nvinfo : EIATTR_SW_WAR
	.align		4
.L_117:
        /*00a0*/ 	.byte	0x04, 0x36
        /*00a2*/ 	.short	(.L_119 - .L_118)
.L_118:
        /*00a4*/ 	.word	0x00000008
.L_119:


//--------------------- .nv.info._Z13calc_residualdPKdS0_S0_S0_Pd --------------------------
	.section	.nv.info._Z13calc_residualdPKdS0_S0_S0_Pd,"",@"SHT_CUDA_INFO"
	.sectionflags	@""
	.align	4


	//----- nvinfo : EIATTR_CUDA_API_VERSION
	.align		4
        /*0000*/ 	.byte	0x04, 0x37
        /*0002*/ 	.short	(.L_121 - .L_120)
.L_120:
        /*0004*/ 	.word	0x00000082


	//----- nvinfo : EIATTR_KPARAM_INFO
	.align		4
.L_121:
        /*0008*/ 	.byte	0x04, 0x17
        /*000a*/ 	.short	(.L_123 - .L_122)
.L_122:
        /*000c*/ 	.word	0x00000000
        /*0010*/ 	.short	0x0005
        /*0012*/ 	.short	0x0028
        /*0014*/ 	.byte	0x00, 0xf5, 0x21, 0x00


	//----- nvinfo : EIATTR_KPARAM_INFO
	.align		4
.L_123:
        /*0018*/ 	.byte	0x04, 0x17
        /*001a*/ 	.short	(.L_125 - .L_124)
.L_124:
        /*001c*/ 	.word	0x00000000
        /*0020*/ 	.short	0x0004
        /*0022*/ 	.short	0x0020
        /*0024*/ 	.byte	0x00, 0xf5, 0x21, 0x00


	//----- nvinfo : EIATTR_KPARAM_INFO
	.align		4
.L_125:
        /*0028*/ 	.byte	0x04, 0x17
        /*002a*/ 	.short	(.L_127 - .L_126)
.L_126:
        /*002c*/ 	.word	0x00000000
        /*0030*/ 	.short	0x0003
        /*0032*/ 	.short	0x0018
        /*0034*/ 	.byte	0x00, 0xf5, 0x21, 0x00


	//----- nvinfo : EIATTR_KPARAM_INFO
	.align		4
.L_127:
        /*0038*/ 	.byte	0x04, 0x17
        /*003a*/ 	.short	(.L_129 - .L_128)
.L_128:
        /*003c*/ 	.word	0x00000000
        /*0040*/ 	.short	0x0002
        /*0042*/ 	.short	0x0010
        /*0044*/ 	.byte	0x00, 0xf5, 0x21, 0x00


	//----- nvinfo : EIATTR_KPARAM_INFO
	.align		4
.L_129:
        /*0048*/ 	.byte	0x04, 0x17
        /*004a*/ 	.short	(.L_131 - .L_130)
.L_130:
        /*004c*/ 	.word	0x00000000
        /*0050*/ 	.short	0x0001
        /*0052*/ 	.short	0x0008
        /*0054*/ 	.byte	0x00, 0xf5, 0x21, 0x00


	//----- nvinfo : EIATTR_KPARAM_INFO
	.align		4
.L_131:
        /*0058*/ 	.byte	0x04, 0x17
        /*005a*/ 	.short	(.L_133 - .L_132)
.L_132:
        /*005c*/ 	.word	0x00000000
        /*0060*/ 	.short	0x0000
        /*0062*/ 	.short	0x0000
        /*0064*/ 	.byte	0x00, 0xf0, 0x21, 0x00


	//----- nvinfo : EIATTR_SPARSE_MMA_MASK
	.align		4
.L_133:
        /*0068*/ 	.byte	0x03, 0x50
        /*006a*/ 	.short	0x0000


	//----- nvinfo : EIATTR_MAXREG_COUNT
	.align		4
        /*006c*/ 	.byte	0x03, 0x1b
        /*006e*/ 	.short	0x00ff


	//----- nvinfo : EIATTR_NUM_BARRIERS
	.align		4
        /*0070*/ 	.byte	0x02, 0x4c
        /*0072*/ 	.byte	0x01
	.zero		1


	//----- nvinfo : EIATTR_MERCURY_ISA_VERSION
	.align		4
        /*0074*/ 	.byte	0x03, 0x5f
        /*0076*/ 	.short	0x0101


	//----- nvinfo : EIATTR_VRC_CTA_INIT_COUNT
	.align		4
        /*0078*/ 	.byte	0x02, 0x4a
	.zero		1
	.zero		1


	//----- nvinfo : EIATTR_EXIT_INSTR_OFFSETS
	.align		4
        /*007c*/ 	.byte	0x04, 0x1c
        /*007e*/ 	.short	(.L_135 - .L_134)


	//   ....[0]....
.L_134:
        /*0080*/ 	.word	0x00000b70


	//   ....[1]....
        /*0084*/ 	.word	0x00000be0


	//----- nvinfo : EIATTR_CRS_STACK_SIZE
	.align		4
.L_135:
        /*0088*/ 	.byte	0x04, 0x1e
        /*008a*/ 	.short	(.L_137 - .L_136)
.L_136:
        /*008c*/ 	.word	0x00000000


	//----- nvinfo : EIATTR_CBANK_PARAM_SIZE
	.align		4
.L_137:
        /*0090*/ 	.byte	0x03, 0x19
        /*0092*/ 	.short	0x0030


	//----- nvinfo : EIATTR_PARAM_CBANK
	.align		4
        /*0094*/ 	.byte	0x04, 0x0a
        /*0096*/ 	.short	(.L_139 - .L_138)
	.align		4
.L_138:
        /*0098*/ 	.word	index@(.nv.constant0._Z13calc_residualdPKdS0_S0_S0_Pd)
        /*009c*/ 	.short	0x0380
        /*009e*/ 	.short	0x0030


	//----- nvinfo : EIATTR_SW_WAR
	.align		4
.L_139:
        /*00a0*/ 	.byte	0x04, 0x36
        /*00a2*/ 	.short	(.L_141 - .L_140)
.L_140:
        /*00a4*/ 	.word	0x00000008
.L_141:


//--------------------- .nv.info._Z12black_kerneldPKdS0_S0_Pd --------------------------
	.section	.nv.info._Z12black_kerneldPKdS0_S0_Pd,"",@"SHT_CUDA_INFO"
	.sectionflags	@""
	.align	4


	//----- nvinfo : EIATTR_CUDA_API_VERSION
	.align		4
        /*0000*/ 	.byte	0x04, 0x37
        /*0002*/ 	.short	(.L_143 - .L_142)
.L_142:
        /*0004*/ 	.word	0x00000082


	//----- nvinfo : EIATTR_KPARAM_INFO
	.align		4
.L_143:
        /*0008*/ 	.byte	0x04, 0x17
        /*000a*/ 	.short	(.L_145 - .L_144)
.L_144:
        /*000c*/ 	.word	0x00000000
        /*0010*/ 	.short	0x0004
        /*0012*/ 	.short	0x0020
        /*0014*/ 	.byte	0x00, 0xf5, 0x21, 0x00


	//----- nvinfo : EIATTR_KPARAM_INFO
	.align		4
.L_145:
        /*0018*/ 	.byte	0x04, 0x17
        /*001a*/ 	.short	(.L_147 - .L_146)
.L_146:
        /*001c*/ 	.word	0x00000000
        /*0020*/ 	.short	0x0003
        /*0022*/ 	.short	0x0018
        /*0024*/ 	.byte	0x00, 0xf5, 0x21, 0x00


	//----- nvinfo : EIATTR_KPARAM_INFO
	.align		4
.L_147:
        /*0028*/ 	.byte	0x04, 0x17
        /*002a*/ 	.short	(.L_149 - .L_148)
.L_148:
        /*002c*/ 	.word	0x00000000
        /*0030*/ 	.short	0x0002
        /*0032*/ 	.short	0x0010
        /*0034*/ 	.byte	0x00, 0xf5, 0x21, 0x00


	//----- nvinfo : EIATTR_KPARAM_INFO
	.align		4
.L_149:
        /*0038*/ 	.byte	0x04, 0x17
        /*003a*/ 	.short	(.L_151 - .L_150)
.L_150:
        /*003c*/ 	.word	0x00000000
        /*0040*/ 	.short	0x0001
        /*0042*/ 	.short	0x0008
        /*0044*/ 	.byte	0x00, 0xf5, 0x21, 0x00


	//----- nvinfo : EIATTR_KPARAM_INFO
	.align		4
.L_151:
        /*0048*/ 	.byte	0x04, 0x17
        /*004a*/ 	.short	(.L_153 - .L_152)
.L_152:
        /*004c*/ 	.word	0x00000000
        /*0050*/ 	.short	0x0000
        /*0052*/ 	.short	0x0000
        /*0054*/ 	.byte	0x00, 0xf0, 0x21, 0x00


	//----- nvinfo : EIATTR_SPARSE_MMA_MASK
	.align		4
.L_153:
        /*0058*/ 	.byte	0x03, 0x50
        /*005a*/ 	.short	0x0000


	//----- nvinfo : EIATTR_MAXREG_COUNT
	.align		4
        /*005c*/ 	.byte	0x03, 0x1b
        /*005e*/ 	.short	0x00ff


	//----- nvinfo : EIATTR_MERCURY_ISA_VERSION
	.align		4
        /*0060*/ 	.byte	0x03, 0x5f
        /*0062*/ 	.short	0x0101


	//----- nvinfo : EIATTR_VRC_CTA_INIT_COUNT
	.align		4
        /*0064*/ 	.byte	0x02, 0x4a
	.zero		1
	.zero		1


	//----- nvinfo : EIATTR_EXIT_INSTR_OFFSETS
	.align		4
        /*0068*/ 	.byte	0x04, 0x1c
        /*006a*/ 	.short	(.L_155 - .L_154)


	//   ....[0]....
.L_154:
        /*006c*/ 	.word	0x00000510


	//----- nvinfo : EIATTR_CRS_STACK_SIZE
	.align		4
.L_155:
        /*0070*/ 	.byte	0x04, 0x1e
        /*0072*/ 	.short	(.L_157 - .L_156)
.L_156:
        /*0074*/ 	.word	0x00000000


	//----- nvinfo : EIATTR_CBANK_PARAM_SIZE
	.align		4
.L_157:
        /*0078*/ 	.byte	0x03, 0x19
        /*007a*/ 	.short	0x0028


	//----- nvinfo : EIATTR_PARAM_CBANK
	.align		4
        /*007c*/ 	.byte	0x04, 0x0a
        /*007e*/ 	.short	(.L_159 - .L_158)
	.align		4
.L_158:
        /*0080*/ 	.word	index@(.nv.constant0._Z12black_kerneldPKdS0_S0_Pd)
        /*0084*/ 	.short	0x0380
        /*0086*/ 	.short	0x0028


	//----- nvinfo : EIATTR_SW_WAR
	.align		4
.L_159:
        /*0088*/ 	.byte	0x04, 0x36
        /*008a*/ 	.short	(.L_161 - .L_160)
.L_160:
        /*008c*/ 	.word	0x00000008
.L_161:


//--------------------- .nv.info._Z10red_kerneldPKdS0_S0_Pd --------------------------
	.section	.nv.info._Z10red_kerneldPKdS0_S0_Pd,"",@"SHT_CUDA_INFO"
	.sectionflags	@""
	.align	4


	//----- nvinfo : EIATTR_CUDA_API_VERSION
	.align		4
        /*0000*/ 	.byte	0x04, 0x37
        /*0002*/ 	.short	(.L_163 - .L_162)
.L_162:
        /*0004*/ 	.word	0x00000082


	//----- nvinfo : EIATTR_KPARAM_INFO
	.align		4
.L_163:
        /*0008*/ 	.byte	0x04, 0x17
        /*000a*/ 	.short	(.L_165 - .L_164)
.L_164:
        /*000c*/ 	.word	0x00000000
        /*0010*/ 	.short	0x0004
        /*0012*/ 	.short	0x0020
        /*0014*/ 	.byte	0x00, 0xf5, 0x21, 0x00


	//----- nvinfo : EIATTR_KPARAM_INFO
	.align		4
.L_165:
        /*0018*/ 	.byte	0x04, 0x17
        /*001a*/ 	.short	(.L_167 - .L_166)
.L_166:
        /*001c*/ 	.word	0x00000000
        /*0020*/ 	.short	0x0003
        /*0022*/ 	.short	0x0018
        /*0024*/ 	.byte	0x00, 0xf5, 0x21, 0x00


	//----- nvinfo : EIATTR_KPARAM_INFO
	.align		4
.L_167:
        /*0028*/ 	.byte	0x04, 0x17
        /*002a*/ 	.short	(.L_169 - .L_168)
.L_168:
        /*002c*/ 	.word	0x00000000
        /*0030*/ 	.short	0x0002
        /*0032*/ 	.short	0x0010
        /*0034*/ 	.byte	0x00, 0xf5, 0x21, 0x00


	//----- nvinfo : EIATTR_KPARAM_INFO
	.align		4
.L_169:
        /*0038*/ 	.byte	0x04, 0x17
        /*003a*/ 	.short	(.L_171 - .L_170)
.L_170:
        /*003c*/ 	.word	0x00000000
        /*0040*/ 	.short	0x0001
        /*0042*/ 	.short	0x0008
        /*0044*/ 	.byte	0x00, 0xf5, 0x21, 0x00


	//----- nvinfo : EIATTR_KPARAM_INFO
	.align		4
.L_171:
        /*0048*/ 	.byte	0x04, 0x17
        /*004a*/ 	.short	(.L_173 - .L_172)
.L_172:
        /*004c*/ 	.word	0x00000000
        /*0050*/ 	.short	0x0000
        /*0052*/ 	.short	0x0000
        /*0054*/ 	.byte	0x00, 0xf0, 0x21, 0x00


	//----- nvinfo : EIATTR_SPARSE_MMA_MASK
	.align		4
.L_173:
        /*0058*/ 	.byte	0x03, 0x50
        /*005a*/ 	.short	0x0000


	//----- nvinfo : EIATTR_MAXREG_COUNT
	.align		4
        /*005c*/ 	.byte	0x03, 0x1b
        /*005e*/ 	.short	0x00ff


	//----- nvinfo : EIATTR_MERCURY_ISA_VERSION
	.align		4
        /*0060*/ 	.byte	0x03, 0x5f
        /*0062*/ 	.short	0x0101


	//----- nvinfo : EIATTR_VRC_CTA_INIT_COUNT
	.align		4
        /*0064*/ 	.byte	0x02, 0x4a
	.zero		1
	.zero		1


	//----- nvinfo : EIATTR_EXIT_INSTR_OFFSETS
	.align		4
        /*0068*/ 	.byte	0x04, 0x1c
        /*006a*/ 	.short	(.L_175 - .L_174)


	//   ....[0]....
.L_174:
        /*006c*/ 	.word	0x00000510


	//----- nvinfo : EIATTR_CRS_STACK_SIZE
	.align		4
.L_175:
        /*0070*/ 	.byte	0x04, 0x1e
        /*0072*/ 	.short	(.L_177 - .L_176)
.L_176:
        /*0074*/ 	.word	0x00000000


	//----- nvinfo : EIATTR_CBANK_PARAM_SIZE
	.align		4
.L_177:
        /*0078*/ 	.byte	0x03, 0x19
        /*007a*/ 	.short	0x0028


	//----- nvinfo : EIATTR_PARAM_CBANK
	.align		4
        /*007c*/ 	.byte	0x04, 0x0a
        /*007e*/ 	.short	(.L_179 - .L_178)
	.align		4
.L_178:
        /*0080*/ 	.word	index@(.nv.constant0._Z10red_kerneldPKdS0_S0_Pd)
        /*0084*/ 	.short	0x0380
        /*0086*/ 	.short	0x0028


	//----- nvinfo : EIATTR_SW_WAR
	.align		4
.L_179:
        /*0088*/ 	.byte	0x04, 0x36
        /*008a*/ 	.short	(.L_181 - .L_180)
.L_180:
        /*008c*/ 	.word	0x00000008
.L_181:


//--------------------- .nv.info._Z17set_vert_pres_BCsPdS_ --------------------------
	.section	.nv.info._Z17set_vert_pres_BCsPdS_,"",@"SHT_CUDA_INFO"
	.sectionflags	@""
	.align	4


	//----- nvinfo : EIATTR_CUDA_API_VERSION
	.align		4
        /*0000*/ 	.byte	0x04, 0x37
        /*0002*/ 	.short	(.L_183 - .L_182)
.L_182:
        /*0004*/ 	.word	0x00000082


	//----- nvinfo : EIATTR_KPARAM_INFO
	.align		4
.L_183:
        /*0008*/ 	.byte	0x04, 0x17
        /*000a*/ 	.short	(.L_185 - .L_184)
.L_184:
        /*000c*/ 	.word	0x00000000
        /*0010*/ 	.short	0x0001
        /*0012*/ 	.short	0x0008
        /*0014*/ 	.byte	0x00, 0xf5, 0x21, 0x00


	//----- nvinfo : EIATTR_KPARAM_INFO
	.align		4
.L_185:
        /*0018*/ 	.byte	0x04, 0x17
        /*001a*/ 	.short	(.L_187 - .L_186)
.L_186:
        /*001c*/ 	.word	0x00000000
        /*0020*/ 	.short	0x0000
        /*0022*/ 	.short	0x0000
        /*0024*/ 	.byte	0x00, 0xf5, 0x21, 0x00


	//----- nvinfo : EIATTR_SPARSE_MMA_MASK
	.align		4
.L_187:
        /*0028*/ 	.byte	0x03, 0x50
        /*002a*/ 	.short	0x0000


	//----- nvinfo : EIATTR_MAXREG_COUNT
	.align		4
        /*002c*/ 	.byte	0x03, 0x1b
        /*002e*/ 	.short	0x00ff


	//----- nvinfo : EIATTR_MERCURY_ISA_VERSION
	.align		4
        /*0030*/ 	.byte	0x03, 0x5f
        /*0032*/ 	.short	0x0101


	//----- nvinfo : EIATTR_VRC_CTA_INIT_COUNT
	.align		4
        /*0034*/ 	.byte	0x02, 0x4a
	.zero		1
	.zero		1


	//----- nvinfo : EIATTR_EXIT_INSTR_OFFSETS
	.align		4
        /*0038*/ 	.byte	0x04, 0x1c
        /*003a*/ 	.short	(.L_189 - .L_188)


	//   ....[0]....
.L_188:
        /*003c*/ 	.word	0x00000120


	//----- nvinfo : EIATTR_CBANK_PARAM_SIZE
	.align		4
.L_189:
        /*0040*/ 	.byte	0x03, 0x19
        /*0042*/ 	.short	0x0010


	//----- nvinfo : EIATTR_PARAM_CBANK
	.align		4
        /*0044*/ 	.byte	0x04, 0x0a
        /*0046*/ 	.short	(.L_191 - .L_190)
	.align		4
.L_190:
        /*0048*/ 	.word	index@(.nv.constant0._Z17set_vert_pres_BCsPdS_)
        /*004c*/ 	.short	0x0380
        /*004e*/ 	.short	0x0010


	//----- nvinfo : EIATTR_SW_WAR
	.align		4
.L_191:
        /*0050*/ 	.byte	0x04, 0x36
        /*0052*/ 	.short	(.L_193 - .L_192)
.L_192:
        /*0054*/ 	.word	0x00000008
.L_193:


//--------------------- .nv.info._Z17set_horz_pres_BCsPdS_ --------------------------
	.section	.nv.info._Z17set_horz_pres_BCsPdS_,"",@"SHT_CUDA_INFO"
	.sectionflags	@""
	.align	4


	//----- nvinfo : EIATTR_CUDA_API_VERSION
	.align		4
        /*0000*/ 	.byte	0x04, 0x37
        /*0002*/ 	.short	(.L_195 - .L_194)
.L_194:
        /*0004*/ 	.word	0x00000082


	//----- nvinfo : EIATTR_KPARAM_INFO
	.align		4
.L_195:
        /*0008*/ 	.byte	0x04, 0x17
        /*000a*/ 	.short	(.L_197 - .L_196)
.L_196:
        /*000c*/ 	.word	0x00000000
        /*0010*/ 	.short	0x0001
        /*0012*/ 	.short	0x0008
        /*0014*/ 	.byte	0x00, 0xf5, 0x21, 0x00


	//----- nvinfo : EIATTR_KPARAM_INFO
	.align		4
.L_197:
        /*0018*/ 	.byte	0x04, 0x17
        /*001a*/ 	.short	(.L_199 - .L_198)
.L_198:
        /*001c*/ 	.word	0x00000000
        /*0020*/ 	.short	0x0000
        /*0022*/ 	.short	0x0000
        /*0024*/ 	.byte	0x00, 0xf5, 0x21, 0x00


	//----- nvinfo : EIATTR_SPARSE_MMA_MASK
	.align		4
.L_199:
        /*0028*/ 	.byte	0x03, 0x50
        /*002a*/ 	.short	0x0000


	//----- nvinfo : EIATTR_MAXREG_COUNT
	.align		4
        /*002c*/ 	.byte	0x03, 0x1b
        /*002e*/ 	.short	0x00ff


	//----- nvinfo : EIATTR_MERCURY_ISA_VERSION
	.align		4
        /*0030*/ 	.byte	0x03, 0x5f
        /*0032*/ 	.short	0x0101


	//----- nvinfo : EIATTR_VRC_CTA_INIT_COUNT
	.align		4
        /*0034*/ 	.byte	0x02, 0x4a
	.zero		1
	.zero		1


	//----- nvinfo : EIATTR_EXIT_INSTR_OFFSETS
	.align		4
        /*0038*/ 	.byte	0x04, 0x1c
        /*003a*/ 	.short	(.L_201 - .L_200)


	//   ....[0]....
.L_200:
        /*003c*/ 	.word	0x00000130


	//----- nvinfo : EIATTR_CBANK_PARAM_SIZE
	.align		4
.L_201:
        /*0040*/ 	.byte	0x03, 0x19
        /*0042*/ 	.short	0x0010


	//----- nvinfo : EIATTR_PARAM_CBANK
	.align		4
        /*0044*/ 	.byte	0x04, 0x0a
        /*0046*/ 	.short	(.L_203 - .L_202)
	.align		4
.L_202:
        /*0048*/ 	.word	index@(.nv.constant0._Z17set_horz_pres_BCsPdS_)
        /*004c*/ 	.short	0x0380
        /*004e*/ 	.short	0x0010


	//----- nvinfo : EIATTR_SW_WAR
	.align		4
.L_203:
        /*0050*/ 	.byte	0x04, 0x36
        /*0052*/ 	.short	(.L_205 - .L_204)
.L_204:
        /*0054*/ 	.word	0x00000008
.L_205:


//--------------------- .nv.info._Z12sum_pressurePKdS0_Pd --------------------------
	.section	.nv.info._Z12sum_pressurePKdS0_Pd,"",@"SHT_CUDA_INFO"
	.sectionflags	@""
	.align	4


	//----- nvinfo : EIATTR_CUDA_API_VERSION
	.align		4
        /*0000*/ 	.byte	0x04, 0x37
        /*0002*/ 	.short	(.L_207 - .L_206)
.L_206:
        /*0004*/ 	.word	0x00000082


	//----- nvinfo : EIATTR_KPARAM_INFO
	.align		4
.L_207:
        /*0008*/ 	.byte	0x04, 0x17
        /*000a*/ 	.short	(.L_209 - .L_208)
.L_208:
        /*000c*/ 	.word	0x00000000
        /*0010*/ 	.short	0x0002
        /*0012*/ 	.short	0x0010
        /*0014*/ 	.byte	0x00, 0xf5, 0x21, 0x00


	//----- nvinfo : EIATTR_KPARAM_INFO
	.align		4
.L_209:
        /*0018*/ 	.byte	0x04, 0x17
        /*001a*/ 	.short	(.L_211 - .L_210)
.L_210:
        /*001c*/ 	.word	0x00000000
        /*0020*/ 	.short	0x0001
        /*0022*/ 	.short	0x0008
        /*0024*/ 	.byte	0x00, 0xf5, 0x21, 0x00


	//----- nvinfo : EIATTR_KPARAM_INFO
	.align		4
.L_211:
        /*0028*/ 	.byte	0x04, 0x17
        /*002a*/ 	.short	(.L_213 - .L_212)
.L_212:
        /*002c*/ 	.word	0x00000000
        /*0030*/ 	.short	0x0000
        /*0032*/ 	.short	0x0000
        /*0034*/ 	.byte	0x00, 0xf5, 0x21, 0x00


	//----- nvinfo : EIATTR_SPARSE_MMA_MASK
	.align		4
.L_213:
        /*0038*/ 	.byte	0x03, 0x50
        /*003a*/ 	.short	0x0000


	//----- nvinfo : EIATTR_MAXREG_COUNT
	.align		4
        /*003c*/ 	.byte	0x03, 0x1b
        /*003e*/ 	.short	0x00ff


	//----- nvinfo : EIATTR_NUM_BARRIERS
	.align		4
        /*0040*/ 	.byte	0x02, 0x4c
        /*0042*/ 	.byte	0x01
	.zero		1


	//----- nvinfo : EIATTR_MERCURY_ISA_VERSION
	.align		4
        /*0044*/ 	.byte	0x03, 0x5f
        /*0046*/ 	.short	0x0101


	//----- nvinfo : EIATTR_VRC_CTA_INIT_COUNT
	.align		4
        /*0048*/ 	.byte	0x02, 0x4a
	.zero		1
	.zero		1


	//----- nvinfo : EIATTR_EXIT_INSTR_OFFSETS
	.align		4
        /*004c*/ 	.byte	0x04, 0x1c
        /*004e*/ 	.short	(.L_215 - .L_214)


	//   ....[0]....
.L_214:
        /*0050*/ 	.word	0x00000440


	//   ....[1]....
        /*0054*/ 	.word	0x000004b0


	//----- nvinfo : EIATTR_CBANK_PARAM_SIZE
	.align		4
.L_215:
        /*0058*/ 	.byte	0x03, 0x19
        /*005a*/ 	.short	0x0018


	//----- nvinfo : EIATTR_PARAM_CBANK
	.align		4
        /*005c*/ 	.byte	0x04, 0x0a
        /*005e*/ 	.short	(.L_217 - .L_216)
	.align		4
.L_216:
        /*0060*/ 	.word	index@(.nv.constant0._Z12sum_pressurePKdS0_Pd)
        /*0064*/ 	.short	0x0380
        /*0066*/ 	.short	0x0018


	//----- nvinfo : EIATTR_SW_WAR
	.align		4
.L_217:
        /*0068*/ 	.byte	0x04, 0x36
        /*006a*/ 	.short	(.L_219 - .L_218)
.L_218:
        /*006c*/ 	.word	0x00000008
.L_219:


//--------------------- .nv.info._Z11calculate_GdPKdS0_Pd --------------------------
	.section	.nv.info._Z11calculate_GdPKdS0_Pd,"",@"SHT_CUDA_INFO"
	.sectionflags	@""
	.align	4


	//----- nvinfo : EIATTR_CUDA_API_VERSION
	.align		4
        /*0000*/ 	.byte	0x04, 0x37
        /*0002*/ 	.short	(.L_221 - .L_220)
.L_220:
        /*0004*/ 	.word	0x00000082


	//----- nvinfo : EIATTR_KPARAM_INFO
	.align		4
.L_221:
        /*0008*/ 	.byte	0x04, 0x17
        /*000a*/ 	.short	(.L_223 - .L_222)
.L_222:
        /*000c*/ 	.word	0x00000000
        /*0010*/ 	.short	0x0003
        /*0012*/ 	.short	0x0018
        /*0014*/ 	.byte	0x00, 0xf5, 0x21, 0x00


	//----- nvinfo : EIATTR_KPARAM_INFO
	.align		4
.L_223:
        /*0018*/ 	.byte	0x04, 0x17
        /*001a*/ 	.short	(.L_225 - .L_224)
.L_224:
        /*001c*/ 	.word	0x00000000
        /*0020*/ 	.short	0x0002
        /*0022*/ 	.short	0x0010
        /*0024*/ 	.byte	0x00, 0xf5, 0x21, 0x00


	//----- nvinfo : EIATTR_KPARAM_INFO
	.align		4
.L_225:
        /*0028*/ 	.byte	0x04, 0x17
        /*002a*/ 	.short	(.L_227 - .L_226)
.L_226:
        /*002c*/ 	.word	0x00000000
        /*0030*/ 	.short	0x0001
        /*0032*/ 	.short	0x0008
        /*0034*/ 	.byte	0x00, 0xf5, 0x21, 0x00


	//----- nvinfo : EIATTR_KPARAM_INFO
	.align		4
.L_227:
        /*0038*/ 	.byte	0x04, 0x17
        /*003a*/ 	.short	(.L_229 - .L_228)
.L_228:
        /*003c*/ 	.word	0x00000000
        /*0040*/ 	.short	0x0000
        /*0042*/ 	.short	0x0000
        /*0044*/ 	.byte	0x00, 0xf0, 0x21, 0x00


	//----- nvinfo : EIATTR_SPARSE_MMA_MASK
	.align		4
.L_229:
        /*0048*/ 	.byte	0x03, 0x50
        /*004a*/ 	.short	0x0000


	//----- nvinfo : EIATTR_MAXREG_COUNT
	.align		4
        /*004c*/ 	.byte	0x03, 0x1b
        /*004e*/ 	.short	0x00ff


	//----- nvinfo : EIATTR_MERCURY_ISA_VERSION
	.align		4
        /*0050*/ 	.byte	0x03, 0x5f
        /*0052*/ 	.short	0x0101


	//----- nvinfo : EIATTR_VRC_CTA_INIT_COUNT
	.align		4
        /*0054*/ 	.byte	0x02, 0x4a
	.zero		1
	.zero		1


	//----- nvinfo : EIATTR_EXIT_INSTR_OFFSETS
	.align		4
        /*0058*/ 	.byte	0x04, 0x1c
        /*005a*/ 	.short	(.L_231 - .L_230)


	//   ....[0]....
.L_230:
        /*005c*/ 	.word	0x00000170


	//   ....[1]....
        /*0060*/ 	.word	0x00000600


	//----- nvinfo : EIATTR_CRS_STACK_SIZE
	.align		4
.L_231:
        /*0064*/ 	.byte	0x04, 0x1e
        /*0066*/ 	.short	(.L_233 - .L_232)
.L_232:
        /*0068*/ 	.word	0x00000000


	//----- nvinfo : EIATTR_CBANK_PARAM_SIZE
	.align		4
.L_233:
        /*006c*/ 	.byte	0x03, 0x19
        /*006e*/ 	.short	0x0020


	//----- nvinfo : EIATTR_PARAM_CBANK
	.align		4
        /*0070*/ 	.byte	0x04, 0x0a
        /*0072*/ 	.short	(.L_235 - .L_234)
	.align		4
.L_234:
        /*0074*/ 	.word	index@(.nv.constant0._Z11calculate_GdPKdS0_Pd)
        /*0078*/ 	.short	0x0380
        /*007a*/ 	.short	0x0020


	//----- nvinfo : EIATTR_SW_WAR
	.align		4
.L_235:
        /*007c*/ 	.byte	0x04, 0x36
        /*007e*/ 	.short	(.L_237 - .L_236)
.L_236:
        /*0080*/ 	.word	0x00000008
.L_237:


//--------------------- .nv.info._Z11calculate_FdPKdS0_Pd --------------------------
	.section	.nv.info._Z11calculate_FdPKdS0_Pd,"",@"SHT_CUDA_INFO"
	.sectionflags	@""
	.align	4


	//----- nvinfo : EIATTR_CUDA_API_VERSION
	.align		4
        /*0000*/ 	.byte	0x04, 0x37
        /*0002*/ 	.short	(.L_239 - .L_238)
.L_238:
        /*0004*/ 	.word	0x00000082


	//----- nvinfo : EIATTR_KPARAM_INFO
	.align		4
.L_239:
        /*0008*/ 	.byte	0x04, 0x17
        /*000a*/ 	.short	(.L_241 - .L_240)
.L_240:
        /*000c*/ 	.word	0x00000000
        /*0010*/ 	.short	0x0003
        /*0012*/ 	.short	0x0018
        /*0014*/ 	.byte	0x00, 0xf5, 0x21, 0x00


	//----- nvinfo : EIATTR_KPARAM_INFO
	.align		4
.L_241:
        /*0018*/ 	.byte	0x04, 0x17
        /*001a*/ 	.short	(.L_243 - .L_242)
.L_242:
        /*001c*/ 	.word	0x00000000
        /*0020*/ 	.short	0x0002
        /*0022*/ 	.short	0x0010
        /*0024*/ 	.byte	0x00, 0xf5, 0x21, 0x00


	//----- nvinfo : EIATTR_KPARAM_INFO
	.align		4
.L_243:
        /*0028*/ 	.byte	0x04, 0x17
        /*002a*/ 	.short	(.L_245 - .L_244)
.L_244:
        /*002c*/ 	.word	0x00000000
        /*0030*/ 	.short	0x0001
        /*0032*/ 	.short	0x0008
        /*0034*/ 	.byte	0x00, 0xf5, 0x21, 0x00


	//----- nvinfo : EIATTR_KPARAM_INFO
	.align		4
.L_245:
        /*0038*/ 	.byte	0x04, 0x17
        /*003a*/ 	.short	(.L_247 - .L_246)
.L_246:
        /*003c*/ 	.word	0x00000000
        /*0040*/ 	.short	0x0000
        /*0042*/ 	.short	0x0000
        /*0044*/ 	.byte	0x00, 0xf0, 0x21, 0x00


	//----- nvinfo : EIATTR_SPARSE_MMA_MASK
	.align		4
.L_247:
        /*0048*/ 	.byte	0x03, 0x50
        /*004a*/ 	.short	0x0000


	//----- nvinfo : EIATTR_MAXREG_COUNT
	.align		4
        /*004c*/ 	.byte	0x03, 0x1b
        /*004e*/ 	.short	0x00ff


	//----- nvinfo : EIATTR_MERCURY_ISA_VERSION
	.align		4
        /*0050*/ 	.byte	0x03, 0x5f
        /*0052*/ 	.short	0x0101


	//----- nvinfo : EIATTR_VRC_CTA_INIT_COUNT
	.align		4
        /*0054*/ 	.byte	0x02, 0x4a
	.zero		1
	.zero		1


	//----- nvinfo : EIATTR_EXIT_INSTR_OFFSETS
	.align		4
        /*0058*/ 	.byte	0x04, 0x1c
        /*005a*/ 	.short	(.L_249 - .L_248)


	//   ....[0]....
.L_248:
        /*005c*/ 	.word	0x00000150


	//   ....[1]....
        /*0060*/ 	.word	0x000005e0


	//----- nvinfo : EIATTR_CRS_STACK_SIZE
	.align		4
.L_249:
        /*0064*/ 	.byte	0x04, 0x1e
        /*0066*/ 	.short	(.L_251 - .L_250)
.L_250:
        /*0068*/ 	.word	0x00000000


	//----- nvinfo : EIATTR_CBANK_PARAM_SIZE
	.align		4
.L_251:
        /*006c*/ 	.byte	0x03, 0x19
        /*006e*/ 	.short	0x0020


	//----- nvinfo : EIATTR_PARAM_CBANK
	.align		4
        /*0070*/ 	.byte	0x04, 0x0a
        /*0072*/ 	.short	(.L_253 - .L_252)
	.align		4
.L_252:
        /*0074*/ 	.word	index@(.nv.constant0._Z11calculate_FdPKdS0_Pd)
        /*0078*/ 	.short	0x0380
        /*007a*/ 	.short	0x0020


	//----- nvinfo : EIATTR_SW_WAR
	.align		4
.L_253:
        /*007c*/ 	.byte	0x04, 0x36
        /*007e*/ 	.short	(.L_255 - .L_254)
.L_254:
        /*0080*/ 	.word	0x00000008
.L_255:


//--------------------- .nv.info._Z7set_BCsPdS_   --------------------------
	.section	.nv.info._Z7set_BCsPdS_,"",@"SHT_CUDA_INFO"
	.sectionflags	@""
	.align	4


	//----- nvinfo : EIATTR_CUDA_API_VERSION
	.align		4
        /*0000*/ 	.byte	0x04, 0x37
        /*0002*/ 	.short	(.L_257 - .L_256)
.L_256:
        /*0004*/ 	.word	0x00000082


	//----- nvinfo : EIATTR_KPARAM_INFO
	.align		4
.L_257:
        /*0008*/ 	.byte	0x04, 0x17
        /*000a*/ 	.short	(.L_259 - .L_258)
.L_258:
        /*000c*/ 	.word	0x00000000
        /*0010*/ 	.short	0x0001
        /*0012*/ 	.short	0x0008
        /*0014*/ 	.byte	0x00, 0xf5, 0x21, 0x00


	//----- nvinfo : EIATTR_KPARAM_INFO
	.align		4
.L_259:
        /*0018*/ 	.byte	0x04, 0x17
        /*001a*/ 	.short	(.L_261 - .L_260)
.L_260:
        /*001c*/ 	.word	0x00000000
        /*0020*/ 	.short	0x0000
        /*0022*/ 	.short	0x0000
        /*0024*/ 	.byte	0x00, 0xf5, 0x21, 0x00


	//----- nvinfo : EIATTR_SPARSE_MMA_MASK
	.align		4
.L_261:
        /*0028*/ 	.byte	0x03, 0x50
        /*002a*/ 	.short	0x0000


	//----- nvinfo : EIATTR_MAXREG_COUNT
	.align		4
        /*002c*/ 	.byte	0x03, 0x1b
        /*002e*/ 	.short	0x00ff


	//----- nvinfo : EIATTR_MERCURY_ISA_VERSION
	.align		4
        /*0030*/ 	.byte	0x03, 0x5f
        /*0032*/ 	.short	0x0101


	//----- nvinfo : EIATTR_VRC_CTA_INIT_COUNT
	.align		4
        /*0034*/ 	.byte	0x02, 0x4a
	.zero		1
	.zero		1


	//----- nvinfo : EIATTR_EXIT_INSTR_OFFSETS
	.align		4
        /*0038*/ 	.byte	0x04, 0x1c
        /*003a*/ 	.short	(.L_263 - .L_262)


	//   ....[0]....
.L_262:
        /*003c*/ 	.word	0x000001f0


	//   ....[1]....
        /*0040*/ 	.word	0x000003a0


	//----- nvinfo : EIATTR_CBANK_PARAM_SIZE
	.align		4
.L_263:
        /*0044*/ 	.byte	0x03, 0x19
        /*0046*/ 	.short	0x0010


	//----- nvinfo : EIATTR_PARAM_CBANK
	.align		4
        /*0048*/ 	.byte	0x04, 0x0a
        /*004a*/ 	.short	(.L_265 - .L_264)
	.align		4
.L_264:
        /*004c*/ 	.word	index@(.nv.constant0._Z7set_BCsPdS_)
        /*0050*/ 	.short	0x0380
        /*0052*/ 	.short	0x0010


	//----- nvinfo : EIATTR_SW_WAR
	.align		4
.L_265:
        /*0054*/ 	.byte	0x04, 0x36
        /*0056*/ 	.short	(.L_267 - .L_266)
.L_266:
        /*0058*/ 	.word	0x00000008
.L_267:


//--------------------- .nv.callgraph             --------------------------
	.section	.nv.callgraph,"",@"SHT_CUDA_CALLGRAPH"
	.align	4
	.sectionentsize	8
	.align		4
        /*0000*/ 	.word	0x00000000
	.align		4
        /*0004*/ 	.word	0xffffffff
	.align		4
        /*0008*/ 	.word	0x00000000
	.align		4
        /*000c*/ 	.word	0xfffffffe
	.align		4
        /*0010*/ 	.word	0x00000000
	.align		4
        /*0014*/ 	.word	0xfffffffd
	.align		4
        /*0018*/ 	.word	0x00000000
	.align		4
        /*001c*/ 	.word	0xfffffffc


//--------------------- .text._Z11calculate_vdPKdS0_S0_PdS1_ --------------------------
	.section	.text._Z11calculate_vdPKdS0_S0_PdS1_,"ax",@progbits
	.align	128
        .global         _Z11calculate_vdPKdS0_S0_PdS1_
        .type           _Z11calculate_vdPKdS0_S0_PdS1_,@function
        .size           _Z11calculate_vdPKdS0_S0_PdS1_,(.L_x_59 - _Z11calculate_vdPKdS0_S0_PdS1_)
        .other          _Z11calculate_vdPKdS0_S0_PdS1_,@"STO_CUDA_ENTRY STV_DEFAULT"
_Z11calculate_vdPKdS0_S0_PdS1_:
.text._Z11calculate_vdPKdS0_S0_PdS1_:
[----:B------:R-:W-:Y:S01]  /*0000*/  LDC R1, c[0x0][0x37c] ;  /* 0x0000df00ff017b82 */ /* 0x000fe20000000800 */
[----:B------:R-:W0:Y:S07]  /*0010*/  S2R R0, SR_TID.X ;  /* 0x0000000000007919 */ /* 0x000e2e0000002100 */
[----:B------:R-:W0:Y:S01]  /*0020*/  S2UR UR8, SR_CTAID.X ;  /* 0x00000000000879c3 */ /* 0x000e220000002500 */
[----:B------:R-:W1:Y:S01]  /*0030*/  LDCU.64 UR6, c[0x0][0x358] ;  /* 0x00006b00ff0677ac */ /* 0x000e620008000a00 */
[----:B------:R-:W-:Y:S01]  /*0040*/  BSSY.RECONVERGENT B0, `(.L_x_0) ;  /* 0x000007d000007945 */ /* 0x000fe20003800200 */
[----:B------:R-:W2:Y:S01]  /*0050*/  S2R R10, SR_CTAID.Y ;  /* 0x00000000000a7919 */ /* 0x000ea20000002600 */
[----:B------:R-:W2:Y:S04]  /*0060*/  S2R R5, SR_TID.Y ;  /* 0x0000000000057919 */ /* 0x000ea80000002200 */
[----:B------:R-:W0:Y:S01]  /*0070*/  LDC R3, c[0x0][0x360] ;  /* 0x0000d800ff037b82 */ /* 0x000e220000000800 */
[----:B------:R-:W2:Y:S01]  /*0080*/  LDCU UR4, c[0x0][0x364] ;  /* 0x00006c80ff0477ac */ /* 0x000ea20008000800 */
[----:B0-----:R-:W-:-:S04]  /*0090*/  IMAD R2, R3, UR8, R0 ;  /* 0x0000000803027c24 */ /* 0x001fc8000f8e0200 */
[----:B------:R-:W-:Y:S02]  /*00a0*/  VIADD R14, R2, 0x1 ;  /* 0x00000001020e7836 */ /* 0x000fe40000000000 */
[----:B--2---:R-:W-:-:S03]  /*00b0*/  IMAD R2, R10, UR4, R5 ;  /* 0x000000040a027c24 */ /* 0x004fc6000f8e0205 */
[----:B------:R-:W-:-:S13]  /*00c0*/  ISETP.NE.AND P0, PT, R14, 0x100, PT ;  /* 0x000001000e00780c */ /* 0x000fda0003f05270 */
[----:B-1----:R-:W-:Y:S05]  /*00d0*/  @!P0 BRA `(.L_x_1) ;  /* 0x0000000000f88947 */ /* 0x002fea0003800000 */
[----:B------:R-:W0:Y:S01]  /*00e0*/  LDC.64 R6, c[0x0][0x390] ;  /* 0x0000e400ff067b82 */ /* 0x000e220000000a00 */
[C---:B------:R-:W-:Y:S01]  /*00f0*/  VIADD R11, R2.reuse, 0x1 ;  /* 0x00000001020b7836 */ /* 0x040fe20000000000 */
[C---:B------:R-:W-:Y:S01]  /*0100*/  LOP3.LUT R19, R2.reuse, 0x1, RZ, 0xc0, !PT ;  /* 0x0000000102137812 */ /* 0x040fe200078ec0ff */
[----:B------:R-:W-:Y:S02]  /*0110*/  IMAD.MOV.U32 R17, RZ, RZ, 0x202 ;  /* 0x00000202ff117424 */ /* 0x000fe400078e00ff */
[C---:B------:R-:W-:Y:S02]  /*0120*/  IMAD R23, R11.reuse, 0x102, R14 ;  /* 0x000001020b177824 */ /* 0x040fe400078e020e */
[----:B------:R-:W-:Y:S01]  /*0130*/  IMAD.SHL.U32 R3, R11, 0x8, RZ ;  /* 0x000000080b037824 */ /* 0x000fe200078e00ff */
[----:B------:R-:W1:Y:S01]  /*0140*/  LDC.64 R4, c[0x0][0x398] ;  /* 0x0000e600ff047b82 */ /* 0x000e620000000a00 */
[----:B------:R-:W-:-:S07]  /*0150*/  IMAD R17, R2, R17, 0x202 ;  /* 0x0000020202117424 */ /* 0x000fce00078e0211 */
[----:B------:R-:W2:Y:S01]  /*0160*/  LDC.64 R12, c[0x0][0x388] ;  /* 0x0000e200ff0c7b82 */ /* 0x000ea20000000a00 */
[----:B------:R-:W-:Y:S01]  /*0170*/  LOP3.LUT R9, R3, 0x8, RZ, 0xc0, !PT ;  /* 0x0000000803097812 */ /* 0x000fe200078ec0ff */
[----:B------:R-:W-:Y:S01]  /*0180*/  IMAD.IADD R3, R23, 0x1, R19 ;  /* 0x0000000117037824 */ /* 0x000fe200078e0213 */
[----:B------:R-:W-:Y:S01]  /*0190*/  LOP3.LUT R15, R11, 0x1, RZ, 0xc0, !PT ;  /* 0x000000010b0f7812 */ /* 0x000fe200078ec0ff */
[----:B------:R-:W-:Y:S02]  /*01a0*/  IMAD.SHL.U32 R14, R14, 0x2, RZ ;  /* 0x000000020e0e7824 */ /* 0x000fe400078e00ff */
[----:B0-----:R-:W-:-:S03]  /*01b0*/  IMAD.WIDE R6, R23, 0x8, R6 ;  /* 0x0000000817067825 */ /* 0x001fc600078e0206 */
[----:B------:R-:W-:Y:S01]  /*01c0*/  IADD3 R8, P0, PT, R6, R9, RZ ;  /* 0x0000000906087210 */ /* 0x000fe20007f1e0ff */
[----:B-1----:R-:W-:-:S04]  /*01d0*/  IMAD.WIDE R2, R3, 0x8, R4 ;  /* 0x0000000803027825 */ /* 0x002fc800078e0204 */
[----:B------:R-:W-:Y:S02]  /*01e0*/  IMAD.X R9, RZ, RZ, R7, P0 ;  /* 0x000000ffff097224 */ /* 0x000fe400000e0607 */
[----:B------:R-:W-:Y:S01]  /*01f0*/  IMAD.WIDE R22, R23, 0x8, R4 ;  /* 0x0000000817167825 */ /* 0x000fe200078e0204 */
[----:B------:R-:W3:Y:S04]  /*0200*/  LDG.E.64.CONSTANT R6, desc[UR6][R6.64] ;  /* 0x0000000606067981 */ /* 0x000ee8000c1e9b00 */
[----:B------:R-:W3:Y:S04]  /*0210*/  LDG.E.64.CONSTANT R2, desc[UR6][R2.64] ;  /* 0x0000000602027981 */ /* 0x000ee8000c1e9b00 */
[----:B------:R0:W4:Y:S04]  /*0220*/  LDG.E.64.CONSTANT R4, desc[UR6][R22.64] ;  /* 0x0000000616047981 */ /* 0x000128000c1e9b00 */
[----:B------:R-:W4:Y:S01]  /*0230*/  LDG.E.64.CONSTANT R8, desc[UR6][R8.64] ;  /* 0x0000000608087981 */ /* 0x000f22000c1e9b00 */
[----:B------:R-:W-:-:S02]  /*0240*/  IADD3 R15, PT, PT, R17, R14, -R15 ;  /* 0x0000000e110f7210 */ /* 0x000fc40007ffe80f */
[----:B------:R-:W-:-:S03]  /*0250*/  IADD3 R19, PT, PT, R17, R14, -R19 ;  /* 0x0000000e11137210 */ /* 0x000fc60007ffe813 */
[--C-:B--2---:R-:W-:Y:S01]  /*0260*/  IMAD.WIDE R24, R15, 0x8, R12.reuse ;  /* 0x000000080f187825 */ /* 0x104fe200078e020c */
[----:B0-----:R-:W0:Y:S03]  /*0270*/  LDC.64 R22, c[0x0][0x380] ;  /* 0x0000e000ff167b82 */ /* 0x001e260000000a00 */
[----:B------:R-:W-:Y:S01]  /*0280*/  IMAD.WIDE R26, R19, 0x8, R12 ;  /* 0x00000008131a7825 */ /* 0x000fe200078e020c */
[----:B------:R-:W2:Y:S04]  /*0290*/  LDG.E.64.CONSTANT R20, desc[UR6][R24.64] ;  /* 0x0000000618147981 */ /* 0x000ea8000c1e9b00 */
[----:B------:R-:W5:Y:S01]  /*02a0*/  LDG.E.64.CONSTANT R16, desc[UR6][R26.64] ;  /* 0x000000061a107981 */ /* 0x000f62000c1e9b00 */
[----:B------:R-:W1:Y:S01]  /*02b0*/  LDC.64 R12, c[0x0][0x3a0] ;  /* 0x0000e800ff0c7b82 */ /* 0x000e620000000a00 */
[----:B------:R-:W-:Y:S01]  /*02c0*/  ISETP.NE.AND P0, PT, R11, 0x200, PT ;  /* 0x000002000b00780c */ /* 0x000fe20003f05270 */
[----:B---3--:R-:W-:-:S02]  /*02d0*/  DADD R2, -R6, R2 ;  /* 0x0000000006027229 */ /* 0x008fc40000000102 */
[----:B----4-:R-:W-:-:S06]  /*02e0*/  DADD R4, -R4, R8 ;  /* 0x0000000004047229 */ /* 0x010fcc0000000108 */
[-C--:B0-----:R-:W-:Y:S02]  /*02f0*/  DMUL R2, R2, R22.reuse ;  /* 0x0000001602027228 */ /* 0x081fe40000000000 */
[----:B------:R-:W-:-:S06]  /*0300*/  DMUL R4, R4, R22 ;  /* 0x0000001604047228 */ /* 0x000fcc0000000000 */
[----:B--2---:R-:W-:Y:S01]  /*0310*/  DFMA R20, R2, -512, R20 ;  /* 0xc08000000214782b */ /* 0x004fe20000000014 */
[----:B-1----:R-:W-:Y:S01]  /*0320*/  IMAD.WIDE R6, R19, 0x8, R12 ;  /* 0x0000000813067825 */ /* 0x002fe200078e020c */
[----:B-----5:R-:W-:-:S03]  /*0330*/  DFMA R16, R4, -512, R16 ;  /* 0xc08000000410782b */ /* 0x020fc60000000010 */
[----:B------:R-:W-:-:S05]  /*0340*/  IMAD.WIDE R2, R15, 0x8, R12 ;  /* 0x000000080f027825 */ /* 0x000fca00078e020c */
[----:B------:R0:W-:Y:S01]  /*0350*/  STG.E.64 desc[UR6][R2.64], R20 ;  /* 0x0000001402007986 */ /* 0x0001e2000c101b06 */
[----:B------:R-:W-:-:S03]  /*0360*/  DSETP.MAX.AND P1, P2, |R20|, |R16|, PT ;  /* 0x400000101400722a */ /* 0x000fc60003a2f200 */
[----:B------:R0:W-:Y:S01]  /*0370*/  STG.E.64 desc[UR6][R6.64], R16 ;  /* 0x0000001006007986 */ /* 0x0001e2000c101b06 */
[----:B------:R-:W-:Y:S02]  /*0380*/  IMAD.MOV.U32 R4, RZ, RZ, R21 ;  /* 0x000000ffff047224 */ /* 0x000fe400078e0015 */
[----:B------:R-:W-:Y:S02]  /*0390*/  IMAD.MOV.U32 R9, RZ, RZ, R17 ;  /* 0x000000ffff097224 */ /* 0x000fe400078e0011 */
[----:B------:R-:W-:-:S03]  /*03a0*/  IMAD.MOV.U32 R5, RZ, RZ, R16 ;  /* 0x000000ffff057224 */ /* 0x000fc600078e0010 */
[----:B------:R-:W-:Y:S02]  /*03b0*/  FSEL R11, |R4|, |R9|, P1 ;  /* 0x40000009040b7208 */ /* 0x000fe40000800200 */
[----:B------:R-:W-:Y:S02]  /*03c0*/  MOV R4, R20 ;  /* 0x0000001400047202 */ /* 0x000fe40000000f00 */
[----:B------:R-:W-:Y:S02]  /*03d0*/  @P2 LOP3.LUT R11, R9, 0x80000, RZ, 0xfc, !PT ;  /* 0x00080000090b2812 */ /* 0x000fe400078efcff */
[----:B------:R-:W-:-:S03]  /*03e0*/  SEL R4, R4, R5, P1 ;  /* 0x0000000504047207 */ /* 0x000fc60000800000 */
[----:B------:R-:W-:Y:S01]  /*03f0*/  IMAD.MOV.U32 R5, RZ, RZ, R11 ;  /* 0x000000ffff057224 */ /* 0x000fe200078e000b */
[----:B0-----:R-:W-:Y:S06]  /*0400*/  @P0 BRA `(.L_x_2) ;  /* 0x0000000400000947 */ /* 0x001fec0003800000 */
[----:B------:R-:W-:-:S06]  /*0410*/  IMAD.WIDE R12, R14, 0x8, R12 ;  /* 0x000000080e0c7825 */ /* 0x000fcc00078e020c */
[----:B------:R-:W2:Y:S01]  /*0420*/  LDG.E.64 R12, desc[UR6][R12.64+0x203010] ;  /* 0x203010060c0c7981 */ /* 0x000ea2000c1e1b00 */
[----:B------:R-:W-:Y:S01]  /*0430*/  IMAD.MOV.U32 R2, RZ, RZ, R5 ;  /* 0x000000ffff027224 */ /* 0x000fe200078e0005 */
[----:B--2---:R-:W-:Y:S01]  /*0440*/  DSETP.MAX.AND P0, P1, R4, |R12|, PT ;  /* 0x4000000c0400722a */ /* 0x004fe2000390f000 */
[----:B------:R-:W-:Y:S02]  /*0450*/  IMAD.MOV.U32 R3, RZ, RZ, R13 ;  /* 0x000000ffff037224 */ /* 0x000fe400078e000d */
[----:B------:R-:W-:-:S03]  /*0460*/  IMAD.MOV.U32 R5, RZ, RZ, R12 ;  /* 0x000000ffff057224 */ /* 0x000fc600078e000c */
[----:B------:R-:W-:Y:S02]  /*0470*/  FSEL R7, R2, |R3|, P0 ;  /* 0x4000000302077208 */ /* 0x000fe40000000000 */
[----:B------:R-:W-:-:S06]  /*0480*/  SEL R4, R4, R5, P0 ;  /* 0x0000000504047207 */ /* 0x000fcc0000000000 */
[----:B------:R-:W-:-:S05]  /*0490*/  @P1 LOP3.LUT R7, R3, 0x80000, RZ, 0xfc, !PT ;  /* 0x0008000003071812 */ /* 0x000fca00078efcff */
[----:B------:R-:W-:Y:S01]  /*04a0*/  IMAD.MOV.U32 R5, RZ, RZ, R7 ;  /* 0x000000ffff057224 */ /* 0x000fe200078e0007 */
[----:B------:R-:W-:Y:S06]  /*04b0*/  BRA `(.L_x_2) ;  /* 0x0000000000d47947 */ /* 0x000fec0003800000 */
.L_x_1:
[----:B------:R-:W0:Y:S01]  /*04c0*/  LDC.64 R14, c[0x0][0x390] ;  /* 0x0000e400ff0e7b82 */ /* 0x000e220000000a00 */
[----:B------:R-:W-:-:S04]  /*04d0*/  IMAD.MOV.U32 R3, RZ, RZ, 0x102 ;  /* 0x00000102ff037424 */ /* 0x000fc800078e00ff */
[----:B------:R-:W-:-:S03]  /*04e0*/  IMAD R3, R2, R3, 0x102 ;  /* 0x0000010202037424 */ /* 0x000fc600078e0203 */
[----:B------:R-:W1:Y:S08]  /*04f0*/  LDC.64 R18, c[0x0][0x398] ;  /* 0x0000e600ff127b82 */ /* 0x000e700000000a00 */
[----:B------:R-:W2:Y:S01]  /*0500*/  LDC.64 R16, c[0x0][0x388] ;  /* 0x0000e200ff107b82 */ /* 0x000ea20000000a00 */
[----:B0-----:R-:W-:-:S07]  /*0510*/  IMAD.WIDE.U32 R14, R3, 0x8, R14 ;  /* 0x00000008030e7825 */ /* 0x001fce00078e000e */
[----:B------:R-:W0:Y:S01]  /*0520*/  LDC.64 R8, c[0x0][0x3a0] ;  /* 0x0000e800ff087b82 */ /* 0x000e220000000a00 */
[----:B------:R-:W3:Y:S01]  /*0530*/  LDG.E.64.CONSTANT R14, desc[UR6][R14.64+0x800] ;  /* 0x000800060e0e7981 */ /* 0x000ee2000c1e9b00 */
[----:B-1----:R-:W-:-:S06]  /*0540*/  IMAD.WIDE.U32 R18, R3, 0x8, R18 ;  /* 0x0000000803127825 */ /* 0x002fcc00078e0012 */
[----:B------:R-:W1:Y:S01]  /*0550*/  LDC.64 R20, c[0x0][0x380] ;  /* 0x0000e000ff147b82 */ /* 0x000e620000000a00 */
[----:B------:R-:W4:Y:S01]  /*0560*/  LDG.E.64.CONSTANT R18, desc[UR6][R18.64+0x800] ;  /* 0x0008000612127981 */ /* 0x000f22000c1e9b00 */
[----:B------:R-:W-:-:S05]  /*0570*/  MOV R3, 0x202 ;  /* 0x0000020200037802 */ /* 0x000fca0000000f00 */
[----:B------:R-:W-:-:S04]  /*0580*/  IMAD R3, R2, R3, 0x202 ;  /* 0x0000020202037424 */ /* 0x000fc800078e0203 */
[----:B--2---:R-:W-:-:S06]  /*0590*/  IMAD.WIDE.U32 R16, R3, 0x8, R16 ;  /* 0x0000000803107825 */ /* 0x004fcc00078e0010 */
[----:B------:R-:W2:Y:S01]  /*05a0*/  LDG.E.64.CONSTANT R16, desc[UR6][R16.64+0xff8] ;  /* 0x000ff80610107981 */ /* 0x000ea2000c1e9b00 */
[----:B0-----:R-:W-:-:S05]  /*05b0*/  IMAD.WIDE.U32 R8, R3, 0x8, R8 ;  /* 0x0000000803087825 */ /* 0x001fca00078e0008 */
[----:B------:R-:W5:Y:S04]  /*05c0*/  LDG.E.64 R12, desc[UR6][R8.64+0x1000] ;  /* 0x00100006080c7981 */ /* 0x000f68000c1e1b00 */
[----:B------:R-:W5:Y:S04]  /*05d0*/  LDG.E.64 R6, desc[UR6][R8.64] ;  /* 0x0000000608067981 */ /* 0x000f68000c1e1b00 */
[----:B------:R-:W5:Y:S01]  /*05e0*/  LDG.E.64 R4, desc[UR6][R8.64+0x1008] ;  /* 0x0010080608047981 */ /* 0x000f62000c1e1b00 */
[----:B------:R-:W-:-:S04]  /*05f0*/  LOP3.LUT R2, R2, 0x1, RZ, 0xc0, !PT ;  /* 0x0000000102027812 */ /* 0x000fc800078ec0ff */
[----:B------:R-:W-:-:S13]  /*0600*/  ISETP.NE.U32.AND P0, PT, R2, 0x1, PT ;  /* 0x000000010200780c */ /* 0x000fda0003f05070 */
[----:B---3--:R-:W-:Y:S02]  /*0610*/  @P0 IMAD.MOV.U32 R2, RZ, RZ, R14 ;  /* 0x000000ffff020224 */ /* 0x008fe400078e000e */
[----:B------:R-:W-:Y:S02]  /*0620*/  @P0 IMAD.MOV.U32 R3, RZ, RZ, R15 ;  /* 0x000000ffff030224 */ /* 0x000fe400078e000f */
[----:B----4-:R-:W-:Y:S02]  /*0630*/  @!P0 IMAD.MOV.U32 R2, RZ, RZ, R18 ;  /* 0x000000ffff028224 */ /* 0x010fe400078e0012 */
[----:B------:R-:W-:Y:S02]  /*0640*/  @!P0 IMAD.MOV.U32 R3, RZ, RZ, R19 ;  /* 0x000000ffff038224 */ /* 0x000fe400078e0013 */
[----:B------:R-:W-:Y:S02]  /*0650*/  @!P0 IMAD.MOV.U32 R18, RZ, RZ, R14 ;  /* 0x000000ffff128224 */ /* 0x000fe400078e000e */
[----:B------:R-:W-:-:S06]  /*0660*/  @!P0 IMAD.MOV.U32 R19, RZ, RZ, R15 ;  /* 0x000000ffff138224 */ /* 0x000fcc00078e000f */
[----:B------:R-:W-:-:S08]  /*0670*/  DADD R2, R18, -R2 ;  /* 0x0000000012027229 */ /* 0x000fd00000000802 */
[----:B-1----:R-:W-:-:S08]  /*0680*/  DMUL R2, R2, R20 ;  /* 0x0000001402027228 */ /* 0x002fd00000000000 */
[----:B--2---:R-:W-:-:S08]  /*0690*/  DFMA R16, R2, -512, R16 ;  /* 0xc08000000210782b */ /* 0x004fd00000000010 */
[----:B-----5:R-:W-:Y:S01]  /*06a0*/  DSETP.MAX.AND P0, P1, |R16|, |R12|, PT ;  /* 0x4000000c1000722a */ /* 0x020fe2000390f200 */
[----:B------:R-:W-:Y:S01]  /*06b0*/  IMAD.MOV.U32 R3, RZ, RZ, R13 ;  /* 0x000000ffff037224 */ /* 0x000fe200078e000d */
[----:B------:R-:W-:-:S04]  /*06c0*/  MOV R2, R17 ;  /* 0x0000001100027202 */ /* 0x000fc80000000f00 */
[----:B------:R-:W-:Y:S01]  /*06d0*/  FSEL R11, |R2|, |R3|, P0 ;  /* 0x40000003020b7208 */ /* 0x000fe20000000200 */
[----:B------:R-:W-:-:S07]  /*06e0*/  IMAD.MOV.U32 R2, RZ, RZ, R16 ;  /* 0x000000ffff027224 */ /* 0x000fce00078e0010 */
[----:B------:R-:W-:Y:S02]  /*06f0*/  @P1 LOP3.LUT R11, R3, 0x80000, RZ, 0xfc, !PT ;  /* 0x00080000030b1812 */ /* 0x000fe400078efcff */
[----:B------:R-:W-:-:S03]  /*0700*/  SEL R2, R2, R12, P0 ;  /* 0x0000000c02027207 */ /* 0x000fc60000000000 */
[----:B------:R-:W-:-:S06]  /*0710*/  IMAD.MOV.U32 R3, RZ, RZ, R11 ;  /* 0x000000ffff037224 */ /* 0x000fcc00078e000b */
[----:B------:R-:W-:Y:S01]  /*0720*/  DSETP.MAX.AND P0, P1, R2, |R6|, PT ;  /* 0x400000060200722a */ /* 0x000fe2000390f000 */
[----:B------:R-:W-:Y:S02]  /*0730*/  IMAD.MOV.U32 R12, RZ, RZ, R7 ;  /* 0x000000ffff0c7224 */ /* 0x000fe400078e0007 */
[----:B------:R-:W-:-:S05]  /*0740*/  IMAD.MOV.U32 R11, RZ, RZ, R3 ;  /* 0x000000ffff0b7224 */ /* 0x000fca00078e0003 */
[----:B------:R-:W-:-:S06]  /*0750*/  FSEL R11, R11, |R12|, P0 ;  /* 0x4000000c0b0b7208 */ /* 0x000fcc0000000000 */
[----:B------:R-:W-:Y:S02]  /*0760*/  @P1 LOP3.LUT R11, R12, 0x80000, RZ, 0xfc, !PT ;  /* 0x000800000c0b1812 */ /* 0x000fe400078efcff */
[----:B------:R-:W-:-:S03]  /*0770*/  SEL R2, R2, R6, P0 ;  /* 0x0000000602027207 */ /* 0x000fc60000000000 */
[----:B------:R-:W-:Y:S01]  /*0780*/  IMAD.MOV.U32 R3, RZ, RZ, R11 ;  /* 0x000000ffff037224 */ /* 0x000fe200078e000b */
[----:B------:R0:W-:Y:S05]  /*0790*/  STG.E.64 desc[UR6][R8.64+0xff8], R16 ;  /* 0x000ff81008007986 */ /* 0x0001ea000c101b06 */
[----:B------:R-:W-:Y:S01]  /*07a0*/  DSETP.MAX.AND P0, P1, R2, |R4|, PT ;  /* 0x400000040200722a */ /* 0x000fe2000390f000 */
[----:B------:R-:W-:Y:S02]  /*07b0*/  IMAD.MOV.U32 R7, RZ, RZ, R5 ;  /* 0x000000ffff077224 */ /* 0x000fe400078e0005 */
[----:B------:R-:W-:-:S05]  /*07c0*/  IMAD.MOV.U32 R6, RZ, RZ, R3 ;  /* 0x000000ffff067224 */ /* 0x000fca00078e0003 */
[----:B------:R-:W-:Y:S02]  /*07d0*/  FSEL R11, R6, |R7|, P0 ;  /* 0x40000007060b7208 */ /* 0x000fe40000000000 */
[----:B------:R-:W-:-:S04]  /*07e0*/  SEL R4, R2, R4, P0 ;  /* 0x0000000402047207 */ /* 0x000fc80000000000 */
[----:B------:R-:W-:-:S04]  /*07f0*/  @P1 LOP3.LUT R11, R7, 0x80000, RZ, 0xfc, !PT ;  /* 0x00080000070b1812 */ /* 0x000fc800078efcff */
[----:B0-----:R-:W-:-:S07]  /*0800*/  MOV R5, R11 ;  /* 0x0000000b00057202 */ /* 0x001fce0000000f00 */
.L_x_2:
[----:B------:R-:W-:Y:S05]  /*0810*/  BSYNC.RECONVERGENT B0 ;  /* 0x0000000000007941 */ /* 0x000fea0003800200 */
.L_x_0:
[----:B------:R-:W0:Y:S01]  /*0820*/  S2UR UR5, SR_CgaCtaId ;  /* 0x00000000000579c3 */ /* 0x000e220000008800 */
[----:B------:R-:W-:Y:S01]  /*0830*/  UMOV UR4, 0x400 ;  /* 0x0000040000047882 */ /* 0x000fe20000000000 */
[C---:B------:R-:W-:Y:S02]  /*0840*/  ISETP.GT.U32.AND P1, PT, R0.reuse, 0x3f, PT ;  /* 0x0000003f0000780c */ /* 0x040fe40003f24070 */
[----:B------:R-:W-:Y:S01]  /*0850*/  ISETP.GT.U32.AND P0, PT, R0, 0x1f, PT ;  /* 0x0000001f0000780c */ /* 0x000fe20003f04070 */
[----:B0-----:R-:W-:-:S06]  /*0860*/  ULEA UR4, UR5, UR4, 0x18 ;  /* 0x0000000405047291 */ /* 0x001fcc000f8ec0ff */
[----:B------:R-:W-:-:S05]  /*0870*/  LEA R2, R0, UR4, 0x3 ;  /* 0x0000000400027c11 */ /* 0x000fca000f8e18ff */
[----:B------:R-:W-:Y:S01]  /*0880*/  STS.64 [R2], R4 ;  /* 0x0000000402007388 */ /* 0x000fe20000000a00 */
[----:B------:R-:W-:Y:S06]  /*0890*/  BAR.SYNC.DEFER_BLOCKING 0x0 ;  /* 0x0000000000007b1d */ /* 0x000fec0000010000 */
[----:B------:R-:W0:Y:S04]  /*08a0*/  @!P1 LDS.64 R6, [R2] ;  /* 0x0000000002069984 */ /* 0x000e280000000a00 */
[----:B------:R-:W1:Y:S01]  /*08b0*/  @!P1 LDS.64 R8, [R2+0x200] ;  /* 0x0002000002089984 */ /* 0x000e620000000a00 */
[----:B0-----:R-:W-:Y:S01]  /*08c0*/  @!P1 IMAD.MOV.U32 R3, RZ, RZ, R7 ;  /* 0x000000ffff039224 */ /* 0x001fe200078e0007 */
[----:B-1----:R-:W-:Y:S01]  /*08d0*/  @!P1 DSETP.MAX.AND P2, P3, R6, R8, PT ;  /* 0x000000080600922a */ /* 0x002fe20003b4f000 */
[----:B------:R-:W-:-:S05]  /*08e0*/  @!P1 IMAD.MOV.U32 R12, RZ, RZ, R9 ;  /* 0x000000ffff0c9224 */ /* 0x000fca00078e0009 */
[----:B------:R-:W-:Y:S02]  /*08f0*/  @!P1 FSEL R3, R3, R12, P2 ;  /* 0x0000000c03039208 */ /* 0x000fe40001000000 */
[----:B------:R-:W-:Y:S02]  /*0900*/  @!P1 LOP3.LUT R12, R12, 0x80000, RZ, 0xfc, !PT ;  /* 0x000800000c0c9812 */ /* 0x000fe400078efcff */
[----:B------:R-:W-:Y:S02]  /*0910*/  @!P1 SEL R4, R6, R8, P2 ;  /* 0x0000000806049207 */ /* 0x000fe40001000000 */
[----:B------:R-:W-:-:S05]  /*0920*/  @!P1 SEL R5, R12, R3, P3 ;  /* 0x000000030c059207 */ /* 0x000fca0001800000 */
[----:B------:R-:W-:Y:S01]  /*0930*/  @!P1 STS.64 [R2], R4 ;  /* 0x0000000402009388 */ /* 0x000fe20000000a00 */
[----:B------:R-:W-:Y:S01]  /*0940*/  BAR.SYNC.DEFER_BLOCKING 0x0 ;  /* 0x0000000000007b1d */ /* 0x000fe20000010000 */
[----:B------:R-:W-:-:S05]  /*0950*/  ISETP.GT.U32.AND P1, PT, R0, 0xf, PT ;  /* 0x0000000f0000780c */ /* 0x000fca0003f24070 */
        /* <DEDUP_REMOVED lines=28> */
[----:B------:R-:W-:-:S05]  /*0b20*/  @!P0 MOV R12, R9 ;  /* 0x00000009000c8202 */ /* 0x000fca0000000f00 */
        /* <DEDUP_REMOVED lines=18> */
[----:B------:R-:W-:-:S05]  /*0c50*/  ISETP.NE.AND P1, PT, R0, RZ, PT ;  /* 0x000000ff0000720c */ /* 0x000fca0003f25270 */
        /* <DEDUP_REMOVED lines=10> */
[----:B------:R-:W-:Y:S06]  /*0d00*/  BAR.SYNC.DEFER_BLOCKING 0x0 ;  /* 0x0000000000007b1d */ /* 0x000fec0000010000 */
[----:B------:R-:W0:Y:S04]  /*0d10*/  @!P1 LDS.64 R6, [R2] ;  /* 0x0000000002069984 */ /* 0x000e280000000a00 */
[----:B------:R-:W1:Y:S01]  /*0d20*/  @!P1 LDS.64 R8, [UR4+0x8] ;  /* 0x00000804ff089984 */ /* 0x000e620008000a00 */
[----:B0-----:R-:W-:Y:S01]  /*0d30*/  @!P1 IMAD.MOV.U32 R0, RZ, RZ, R7 ;  /* 0x000000ffff009224 */ /* 0x001fe200078e0007 */
[----:B-1----:R-:W-:Y:S01]  /*0d40*/  @!P1 DSETP.MAX.AND P0, P2, R6, R8, PT ;  /* 0x000000080600922a */ /* 0x002fe20003a0f000 */
[----:B------:R-:W-:-:S05]  /*0d50*/  @!P1 IMAD.MOV.U32 R3, RZ, RZ, R9 ;  /* 0x000000ffff039224 */ /* 0x000fca00078e0009 */
[----:B------:R-:W-:Y:S02]  /*0d60*/  @!P1 FSEL R0, R0, R3, P0 ;  /* 0x0000000300009208 */ /* 0x000fe40000000000 */
[----:B------:R-:W-:Y:S02]  /*0d70*/  @!P1 LOP3.LUT R3, R3, 0x80000, RZ, 0xfc, !PT ;  /* 0x0008000003039812 */ /* 0x000fe400078efcff */
[----:B------:R-:W-:Y:S02]  /*0d80*/  @!P1 SEL R4, R6, R8, P0 ;  /* 0x0000000806049207 */ /* 0x000fe40000000000 */
[----:B------:R-:W-:-:S05]  /*0d90*/  @!P1 SEL R5, R3, R0, P2 ;  /* 0x0000000003059207 */ /* 0x000fca0001000000 */
[----:B------:R0:W-:Y:S01]  /*0da0*/  @!P1 STS.64 [R2], R4 ;  /* 0x0000000402009388 */ /* 0x0001e20000000a00 */
[----:B------:R-:W-:Y:S06]  /*0db0*/  BAR.SYNC.DEFER_BLOCKING 0x0 ;  /* 0x0000000000007b1d */ /* 0x000fec0000010000 */
[----:B------:R-:W-:Y:S05]  /*0dc0*/  @P1 EXIT ;  /* 0x000000000000194d */ /* 0x000fea0003800000 */
[----:B0-----:R-:W0:Y:S01]  /*0dd0*/  LDS.64 R2, [UR4] ;  /* 0x00000004ff027984 */ /* 0x001e220008000a00 */
[----:B------:R-:W1:Y:S08]  /*0de0*/  LDC R7, c[0x0][0x374] ;  /* 0x0000dd00ff077b82 */ /* 0x000e700000000800 */
[----:B------:R-:W2:Y:S01]  /*0df0*/  LDC.64 R4, c[0x0][0x3a8] ;  /* 0x0000ea00ff047b82 */ /* 0x000ea20000000a00 */
[----:B-1----:R-:W-:-:S04]  /*0e00*/  IMAD R7, R7, UR8, R10 ;  /* 0x0000000807077c24 */ /* 0x002fc8000f8e020a */
[----:B--2---:R-:W-:-:S05]  /*0e10*/  IMAD.WIDE.U32 R4, R7, 0x8, R4 ;  /* 0x0000000807047825 */ /* 0x004fca00078e0004 */
[----:B0-----:R-:W-:Y:S01]  /*0e20*/  STG.E.64 desc[UR6][R4.64], R2 ;  /* 0x0000000204007986 */ /* 0x001fe2000c101b06 */
[----:B------:R-:W-:Y:S05]  /*0e30*/  EXIT ;  /* 0x000000000000794d */ /* 0x000fea0003800000 */
.L_x_3:
[----:B------:R-:W-:-:S00]  /*0e40*/  BRA `(.L_x_3) ;  /* 0xfffffffc00fc7947 */ /* 0x000fc0000383ffff */
[----:B------:R-:W-:-:S00]  /*0e50*/  NOP ;  /* 0x0000000000007918 */ /* 0x000fc00000000000 */
        /* <DEDUP_REMOVED lines=10> */
.L_x_59:


//--------------------- .text._Z11calculate_udPKdS0_S0_PdS1_ --------------------------
	.section	.text._Z11calculate_udPKdS0_S0_PdS1_,"ax",@progbits
	.align	128
        .global         _Z11calculate_udPKdS0_S0_PdS1_
        .type           _Z11calculate_udPKdS0_S0_PdS1_,@function
        .size           _Z11calculate_udPKdS0_S0_PdS1_,(.L_x_60 - _Z11calculate_udPKdS0_S0_PdS1_)
        .other          _Z11calculate_udPKdS0_S0_PdS1_,@"STO_CUDA_ENTRY STV_DEFAULT"
_Z11calculate_udPKdS0_S0_PdS1_:
.text._Z11calculate_udPKdS0_S0_PdS1_:
[----:B------:R-:W-:Y:S01]  /*0000*/  LDC R1, c[0x0][0x37c] ;  /* 0x0000df00ff017b82 */ /* 0x000fe20000000800 */
[----:B------:R-:W0:Y:S07]  /*0010*/  S2R R0, SR_CTAID.Y ;  /* 0x0000000000007919 */ /* 0x000e2e0000002600 */
[----:B------:R-:W1:Y:S01]  /*0020*/  LDC R5, c[0x0][0x360] ;  /* 0x0000d800ff057b82 */ /* 0x000e620000000800 */
[----:B------:R-:W0:Y:S01]  /*0030*/  LDCU UR4, c[0x0][0x364] ;  /* 0x00006c80ff0477ac */ /* 0x000e220008000800 */
[----:B------:R-:W-:Y:S01]  /*0040*/  BSSY.RECONVERGENT B0, `(.L_x_4) ;  /* 0x0000070000007945 */ /* 0x000fe20003800200 */
[----:B------:R-:W0:Y:S01]  /*0050*/  S2R R3, SR_TID.Y ;  /* 0x0000000000037919 */ /* 0x000e220000002200 */
[----:B------:R-:W2:Y:S01]  /*0060*/  LDCU.64 UR6, c[0x0][0x358] ;  /* 0x00006b00ff0677ac */ /* 0x000ea20008000a00 */
[----:B------:R-:W1:Y:S03]  /*0070*/  S2R R10, SR_TID.X ;  /* 0x00000000000a7919 */ /* 0x000e660000002100 */
[----:B------:R-:W1:Y:S01]  /*0080*/  S2UR UR8, SR_CTAID.X ;  /* 0x00000000000879c3 */ /* 0x000e620000002500 */
[----:B0-----:R-:W-:-:S04]  /*0090*/  IMAD R2, R0, UR4, R3 ;  /* 0x0000000400027c24 */ /* 0x001fc8000f8e0203 */
[----:B------:R-:W-:Y:S02]  /*00a0*/  VIADD R3, R2, 0x1 ;  /* 0x0000000102037836 */ /* 0x000fe40000000000 */
[----:B-1----:R-:W-:-:S03]  /*00b0*/  IMAD R14, R5, UR8, R10 ;  /* 0x00000008050e7c24 */ /* 0x002fc6000f8e020a */
[----:B------:R-:W-:Y:S01]  /*00c0*/  ISETP.NE.AND P0, PT, R3, 0x200, PT ;  /* 0x000002000300780c */ /* 0x000fe20003f05270 */
[----:B------:R-:W-:-:S12]  /*00d0*/  VIADD R14, R14, 0x1 ;  /* 0x000000010e0e7836 */ /* 0x000fd80000000000 */
[----:B--2---:R-:W-:Y:S05]  /*00e0*/  @!P0 BRA `(.L_x_5) ;  /* 0x0000000000e48947 */ /* 0x004fea0003800000 */
[----:B------:R-:W0:Y:S01]  /*00f0*/  LDC.64 R22, c[0x0][0x390] ;  /* 0x0000e400ff167b82 */ /* 0x000e220000000a00 */
[C---:B------:R-:W-:Y:S01]  /*0100*/  IMAD R5, R3.reuse, 0x102, R14 ;  /* 0x0000010203057824 */ /* 0x040fe200078e020e */
[----:B------:R-:W-:Y:S01]  /*0110*/  LOP3.LUT R15, R3, 0x1, RZ, 0xc0, !PT ;  /* 0x00000001030f7812 */ /* 0x000fe200078ec0ff */
[----:B------:R-:W-:Y:S01]  /*0120*/  IMAD.MOV.U32 R11, RZ, RZ, 0x202 ;  /* 0x00000202ff0b7424 */ /* 0x000fe200078e00ff */
[C---:B------:R-:W-:Y:S01]  /*0130*/  LOP3.LUT R17, R2.reuse, 0x1, RZ, 0xc0, !PT ;  /* 0x0000000102117812 */ /* 0x040fe200078ec0ff */
[C---:B------:R-:W-:Y:S02]  /*0140*/  VIADD R7, R5.reuse, 0x102 ;  /* 0x0000010205077836 */ /* 0x040fe40000000000 */
[----:B------:R-:W-:Y:S01]  /*0150*/  IMAD R11, R2, R11, 0x202 ;  /* 0x00000202020b7424 */ /* 0x000fe200078e020b */
[----:B------:R-:W1:Y:S08]  /*0160*/  LDC.64 R24, c[0x0][0x398] ;  /* 0x0000e600ff187b82 */ /* 0x000e700000000a00 */
[----:B------:R-:W2:Y:S01]  /*0170*/  LDC.64 R12, c[0x0][0x388] ;  /* 0x0000e200ff0c7b82 */ /* 0x000ea20000000a00 */
[----:B0-----:R-:W-:-:S05]  /*0180*/  IMAD.WIDE R22, R5, 0x8, R22 ;  /* 0x0000000805167825 */ /* 0x001fca00078e0216 */
[----:B------:R-:W3:Y:S01]  /*0190*/  LDG.E.64.CONSTANT R2, desc[UR6][R22.64] ;  /* 0x0000000616027981 */ /* 0x000ee2000c1e9b00 */
[----:B-1----:R-:W-:-:S03]  /*01a0*/  IMAD.WIDE R24, R7, 0x8, R24 ;  /* 0x0000000807187825 */ /* 0x002fc600078e0218 */
[----:B------:R0:W4:Y:S04]  /*01b0*/  LDG.E.64.CONSTANT R4, desc[UR6][R22.64+0x810] ;  /* 0x0008100616047981 */ /* 0x000128000c1e9b00 */
[----:B------:R-:W3:Y:S01]  /*01c0*/  LDG.E.64.CONSTANT R6, desc[UR6][R24.64] ;  /* 0x0000000618067981 */ /* 0x000ee2000c1e9b00 */
[----:B------:R-:W-:-:S03]  /*01d0*/  IMAD R16, R14, 0x2, -R15 ;  /* 0x000000020e107824 */ /* 0x000fc600078e0a0f */
[----:B------:R-:W4:Y:S01]  /*01e0*/  LDG.E.64.CONSTANT R8, desc[UR6][R24.64+-0x810] ;  /* 0xfff7f00618087981 */ /* 0x000f22000c1e9b00 */
[----:B------:R-:W-:Y:S01]  /*01f0*/  IMAD R18, R14, 0x2, -R17 ;  /* 0x000000020e127824 */ /* 0x000fe200078e0a11 */
[----:B0-----:R-:W0:Y:S01]  /*0200*/  LDC.64 R22, c[0x0][0x380] ;  /* 0x0000e000ff167b82 */ /* 0x001e220000000a00 */
[C---:B------:R-:W-:Y:S02]  /*0210*/  IMAD.IADD R15, R11.reuse, 0x1, R16 ;  /* 0x000000010b0f7824 */ /* 0x040fe400078e0210 */
[----:B------:R-:W-:Y:S02]  /*0220*/  IMAD.IADD R19, R11, 0x1, R18 ;  /* 0x000000010b137824 */ /* 0x000fe400078e0212 */
[----:B--2---:R-:W-:-:S04]  /*0230*/  IMAD.WIDE R26, R15, 0x8, R12 ;  /* 0x000000080f1a7825 */ /* 0x004fc800078e020c */
[----:B------:R-:W-:Y:S01]  /*0240*/  IMAD.WIDE R28, R19, 0x8, R12 ;  /* 0x00000008131c7825 */ /* 0x000fe200078e020c */
[----:B------:R-:W2:Y:S01]  /*0250*/  LDG.E.64.CONSTANT R20, desc[UR6][R26.64] ;  /* 0x000000061a147981 */ /* 0x000ea2000c1e9b00 */
[----:B------:R-:W1:Y:S03]  /*0260*/  LDC.64 R12, c[0x0][0x3a0] ;  /* 0x0000e800ff0c7b82 */ /* 0x000e660000000a00 */
[----:B------:R-:W5:Y:S01]  /*0270*/  LDG.E.64.CONSTANT R16, desc[UR6][R28.64] ;  /* 0x000000061c107981 */ /* 0x000f62000c1e9b00 */
[----:B------:R-:W-:Y:S01]  /*0280*/  ISETP.NE.AND P0, PT, R14, 0x100, PT ;  /* 0x000001000e00780c */ /* 0x000fe20003f05270 */
[----:B---3--:R-:W-:Y:S02]  /*0290*/  DADD R2, -R2, R6 ;  /* 0x0000000002027229 */ /* 0x008fe40000000106 */
[----:B----4-:R-:W-:-:S06]  /*02a0*/  DADD R4, -R8, R4 ;  /* 0x0000000008047229 */ /* 0x010fcc0000000104 */
[-C--:B0-----:R-:W-:Y:S02]  /*02b0*/  DMUL R2, R2, R22.reuse ;  /* 0x0000001602027228 */ /* 0x081fe40000000000 */
[----:B------:R-:W-:Y:S01]  /*02c0*/  DMUL R4, R4, R22 ;  /* 0x0000001604047228 */ /* 0x000fe20000000000 */
[----:B-1----:R-:W-:-:S05]  /*02d0*/  IMAD.WIDE R6, R19, 0x8, R12 ;  /* 0x0000000813067825 */ /* 0x002fca00078e020c */
[----:B--2---:R-:W-:Y:S01]  /*02e0*/  DFMA R20, R2, -512, R20 ;  /* 0xc08000000214782b */ /* 0x004fe20000000014 */
[----:B------:R-:W-:Y:S01]  /*02f0*/  IMAD.WIDE R2, R15, 0x8, R12 ;  /* 0x000000080f027825 */ /* 0x000fe200078e020c */
[----:B-----5:R-:W-:-:S05]  /*0300*/  DFMA R16, R4, -512, R16 ;  /* 0xc08000000410782b */ /* 0x020fca0000000010 */
[----:B------:R0:W-:Y:S04]  /*0310*/  STG.E.64 desc[UR6][R2.64], R20 ;  /* 0x0000001402007986 */ /* 0x0001e8000c101b06 */
[----:B------:R0:W-:Y:S01]  /*0320*/  STG.E.64 desc[UR6][R6.64], R16 ;  /* 0x0000001006007986 */ /* 0x0001e2000c101b06 */
[----:B------:R-:W-:Y:S01]  /*0330*/  DSETP.MAX.AND P1, P2, |R20|, |R16|, PT ;  /* 0x400000101400722a */ /* 0x000fe20003a2f200 */
[----:B------:R-:W-:Y:S02]  /*0340*/  IMAD.MOV.U32 R4, RZ, RZ, R21 ;  /* 0x000000ffff047224 */ /* 0x000fe400078e0015 */
[----:B------:R-:W-:Y:S02]  /*0350*/  IMAD.MOV.U32 R9, RZ, RZ, R17 ;  /* 0x000000ffff097224 */ /* 0x000fe400078e0011 */
[----:B------:R-:W-:-:S03]  /*0360*/  IMAD.MOV.U32 R5, RZ, RZ, R16 ;  /* 0x000000ffff057224 */ /* 0x000fc600078e0010 */
[----:B------:R-:W-:Y:S01]  /*0370*/  FSEL R15, |R4|, |R9|, P1 ;  /* 0x40000009040f7208 */ /* 0x000fe20000800200 */
[----:B------:R-:W-:-:S05]  /*0380*/  IMAD.MOV.U32 R4, RZ, RZ, R20 ;  /* 0x000000ffff047224 */ /* 0x000fca00078e0014 */
[----:B------:R-:W-:Y:S02]  /*0390*/  @P2 LOP3.LUT R15, R9, 0x80000, RZ, 0xfc, !PT ;  /* 0x00080000090f2812 */ /* 0x000fe400078efcff */
[----:B------:R-:W-:-:S03]  /*03a0*/  SEL R4, R4, R5, P1 ;  /* 0x0000000504047207 */ /* 0x000fc60000800000 */
[----:B------:R-:W-:Y:S01]  /*03b0*/  IMAD.MOV.U32 R5, RZ, RZ, R15 ;  /* 0x000000ffff057224 */ /* 0x000fe200078e000f */
[----:B0-----:R-:W-:Y:S06]  /*03c0*/  @P0 BRA `(.L_x_6) ;  /* 0x0000000000dc0947 */ /* 0x001fec0003800000 */
[----:B------:R-:W-:-:S06]  /*03d0*/  IMAD.WIDE.U32 R12, R11, 0x8, R12 ;  /* 0x000000080b0c7825 */ /* 0x000fcc00078e000c */
        /* <DEDUP_REMOVED lines=10> */
.L_x_5:
[----:B------:R-:W0:Y:S01]  /*0480*/  LDC.64 R12, c[0x0][0x3a0] ;  /* 0x0000e800ff0c7b82 */ /* 0x000e220000000a00 */
[----:B------:R-:W-:-:S04]  /*0490*/  IMAD.SHL.U32 R3, R14, 0x2, RZ ;  /* 0x000000020e037824 */ /* 0x000fc800078e00ff */
[----:B0-----:R-:W-:-:S05]  /*04a0*/  IMAD.WIDE R12, R3, 0x8, R12 ;  /* 0x00000008030c7825 */ /* 0x001fca00078e020c */
[----:B------:R-:W2:Y:S04]  /*04b0*/  LDG.E.64 R14, desc[UR6][R12.64+0x202000] ;  /* 0x202000060c0e7981 */ /* 0x000ea8000c1e1b00 */
[----:B------:R-:W3:Y:S04]  /*04c0*/  LDG.E.64 R16, desc[UR6][R12.64] ;  /* 0x000000060c107981 */ /* 0x000ee8000c1e1b00 */
[----:B------:R-:W4:Y:S04]  /*04d0*/  LDG.E.64 R8, desc[UR6][R12.64+0x201ff8] ;  /* 0x201ff8060c087981 */ /* 0x000f28000c1e1b00 */
[----:B------:R-:W5:Y:S04]  /*04e0*/  LDG.E.64 R6, desc[UR6][R12.64+-0x8] ;  /* 0xfffff8060c067981 */ /* 0x000f68000c1e1b00 */
[----:B------:R-:W5:Y:S04]  /*04f0*/  LDG.E.64 R4, desc[UR6][R12.64+0x203010] ;  /* 0x203010060c047981 */ /* 0x000f68000c1e1b00 */
[----:B------:R4:W5:Y:S01]  /*0500*/  LDG.E.64 R2, desc[UR6][R12.64+0x203008] ;  /* 0x203008060c027981 */ /* 0x000962000c1e1b00 */
[----:B--2---:R-:W-:Y:S01]  /*0510*/  IMAD.MOV.U32 R11, RZ, RZ, R15 ;  /* 0x000000ffff0b7224 */ /* 0x004fe200078e000f */
[----:B---3--:R-:W-:Y:S01]  /*0520*/  DSETP.MAX.AND P0, P1, |R14|, |R16|, PT ;  /* 0x400000100e00722a */ /* 0x008fe2000390f200 */
[----:B------:R-:W-:-:S02]  /*0530*/  IMAD.MOV.U32 R18, RZ, RZ, R17 ;  /* 0x000000ffff127224 */ /* 0x000fc400078e0011 */
[----:B----4-:R-:W-:-:S03]  /*0540*/  IMAD.MOV.U32 R12, RZ, RZ, R9 ;  /* 0x000000ffff0c7224 */ /* 0x010fc600078e0009 */
[----:B------:R-:W-:Y:S02]  /*0550*/  FSEL R11, |R11|, |R18|, P0 ;  /* 0x400000120b0b7208 */ /* 0x000fe40000000200 */
[----:B------:R-:W-:-:S06]  /*0560*/  SEL R14, R14, R16, P0 ;  /* 0x000000100e0e7207 */ /* 0x000fcc0000000000 */
[----:B------:R-:W-:-:S05]  /*0570*/  @P1 LOP3.LUT R11, R18, 0x80000, RZ, 0xfc, !PT ;  /* 0x00080000120b1812 */ /* 0x000fca00078efcff */
[----:B------:R-:W-:-:S04]  /*0580*/  IMAD.MOV.U32 R15, RZ, RZ, R11 ;  /* 0x000000ffff0f7224 */ /* 0x000fc800078e000b */
[----:B------:R-:W-:Y:S02]  /*0590*/  IMAD.MOV.U32 R11, RZ, RZ, R15 ;  /* 0x000000ffff0b7224 */ /* 0x000fe400078e000f */
[----:B------:R-:W-:-:S06]  /*05a0*/  DSETP.MAX.AND P0, P1, R14, |R8|, PT ;  /* 0x400000080e00722a */ /* 0x000fcc000390f000 */
[----:B------:R-:W-:Y:S02]  /*05b0*/  FSEL R11, R11, |R12|, P0 ;  /* 0x4000000c0b0b7208 */ /* 0x000fe40000000000 */
[----:B------:R-:W-:-:S06]  /*05c0*/  SEL R8, R14, R8, P0 ;  /* 0x000000080e087207 */ /* 0x000fcc0000000000 */
[----:B------:R-:W-:Y:S01]  /*05d0*/  @P1 LOP3.LUT R11, R12, 0x80000, RZ, 0xfc, !PT ;  /* 0x000800000c0b1812 */ /* 0x000fe200078efcff */
[----:B-----5:R-:W-:-:S04]  /*05e0*/  IMAD.MOV.U32 R12, RZ, RZ, R7 ;  /* 0x000000ffff0c7224 */ /* 0x020fc800078e0007 */
[----:B------:R-:W-:-:S04]  /*05f0*/  IMAD.MOV.U32 R9, RZ, RZ, R11 ;  /* 0x000000ffff097224 */ /* 0x000fc800078e000b */
[----:B------:R-:W-:Y:S02]  /*0600*/  IMAD.MOV.U32 R11, RZ, RZ, R9 ;  /* 0x000000ffff0b7224 */ /* 0x000fe400078e0009 */
[----:B------:R-:W-:Y:S01]  /*0610*/  DSETP.MAX.AND P0, P1, R8, |R6|, PT ;  /* 0x400000060800722a */ /* 0x000fe2000390f000 */
[----:B------:R-:W-:-:S05]  /*0620*/  IMAD.MOV.U32 R9, RZ, RZ, R5 ;  /* 0x000000ffff097224 */ /* 0x000fca00078e0005 */
[----:B------:R-:W-:Y:S02]  /*0630*/  FSEL R11, R11, |R12|, P0 ;  /* 0x4000000c0b0b7208 */ /* 0x000fe40000000000 */
[----:B------:R-:W-:-:S06]  /*0640*/  SEL R6, R8, R6, P0 ;  /* 0x0000000608067207 */ /* 0x000fcc0000000000 */
[----:B------:R-:W-:-:S05]  /*0650*/  @P1 LOP3.LUT R11, R12, 0x80000, RZ, 0xfc, !PT ;  /* 0x000800000c0b1812 */ /* 0x000fca00078efcff */
        /* <DEDUP_REMOVED lines=9> */
[----:B------:R-:W-:-:S06]  /*06f0*/  DSETP.MAX.AND P0, P1, R4, |R2|, PT ;  /* 0x400000020400722a */ /* 0x000fcc000390f000 */
[----:B------:R-:W-:Y:S02]  /*0700*/  FSEL R9, R6, |R7|, P0 ;  /* 0x4000000706097208 */ /* 0x000fe40000000000 */
[----:B------:R-:W-:-:S06]  /*0710*/  SEL R4, R4, R2, P0 ;  /* 0x0000000204047207 */ /* 0x000fcc0000000000 */
[----:B------:R-:W-:-:S05]  /*0720*/  @P1 LOP3.LUT R9, R7, 0x80000, RZ, 0xfc, !PT ;  /* 0x0008000007091812 */ /* 0x000fca00078efcff */
[----:B------:R-:W-:-:S07]  /*0730*/  IMAD.MOV.U32 R5, RZ, RZ, R9 ;  /* 0x000000ffff057224 */ /* 0x000fce00078e0009 */
.L_x_6:
[----:B------:R-:W-:Y:S05]  /*0740*/  BSYNC.RECONVERGENT B0 ;  /* 0x0000000000007941 */ /* 0x000fea0003800200 */
.L_x_4:
        /* <DEDUP_REMOVED lines=98> */
.L_x_7:
        /* <DEDUP_REMOVED lines=9> */
.L_x_60:


//--------------------- .text._Z13calc_residualdPKdS0_S0_S0_Pd --------------------------
	.section	.text._Z13calc_residualdPKdS0_S0_S0_Pd,"ax",@progbits
	.align	128
        .global         _Z13calc_residualdPKdS0_S0_S0_Pd
        .type           _Z13calc_residualdPKdS0_S0_S0_Pd,@function
        .size           _Z13calc_residualdPKdS0_S0_S0_Pd,(.L_x_54 - _Z13calc_residualdPKdS0_S0_S0_Pd)
        .other          _Z13calc_residualdPKdS0_S0_S0_Pd,@"STO_CUDA_ENTRY STV_DEFAULT"
_Z13calc_residualdPKdS0_S0_S0_Pd:
.text._Z13calc_residualdPKdS0_S0_S0_Pd:
[----:B------:R-:W-:Y:S01]  /*0000*/  LDC R1, c[0x0][0x37c] ;  /* 0x0000df00ff017b82 */ /* 0x000fe20000000800 */
[----:B------:R-:W0:Y:S07]  /*0010*/  S2R R2, SR_CTAID.Y ;  /* 0x0000000000027919 */ /* 0x000e2e0000002600 */
[----:B------:R-:W1:Y:S01]  /*0020*/  LDC R17, c[0x0][0x360] ;  /* 0x0000d800ff117b82 */ /* 0x000e620000000800 */
[----:B------:R-:W0:Y:S01]  /*0030*/  LDCU UR4, c[0x0][0x364] ;  /* 0x00006c80ff0477ac */ /* 0x000e220008000800 */
[----:B------:R-:W0:Y:S01]  /*0040*/  S2R R3, SR_TID.Y ;  /* 0x0000000000037919 */ /* 0x000e220000002200 */
[----:B------:R-:W2:Y:S01]  /*0050*/  LDCU.64 UR6, c[0x0][0x358] ;  /* 0x00006b00ff0677ac */ /* 0x000ea20008000a00 */
[----:B------:R-:W1:Y:S04]  /*0060*/  S2R R0, SR_TID.X ;  /* 0x0000000000007919 */ /* 0x000e680000002100 */
[----:B------:R-:W1:Y:S08]  /*0070*/  S2UR UR8, SR_CTAID.X ;  /* 0x00000000000879c3 */ /* 0x000e700000002500 */
[----:B------:R-:W3:Y:S08]  /*0080*/  LDC.64 R14, c[0x0][0x390] ;  /* 0x0000e400ff0e7b82 */ /* 0x000ef00000000a00 */
[----:B------:R-:W4:Y:S08]  /*0090*/  LDC.64 R12, c[0x0][0x388] ;  /* 0x0000e200ff0c7b82 */ /* 0x000f300000000a00 */
[----:B------:R-:W4:Y:S01]  /*00a0*/  LDC.64 R18, c[0x0][0x3a0] ;  /* 0x0000e800ff127b82 */ /* 0x000f220000000a00 */
[----:B0-----:R-:W-:Y:S01]  /*00b0*/  IMAD R44, R2, UR4, R3 ;  /* 0x00000004022c7c24 */ /* 0x001fe2000f8e0203 */
[----:B------:R-:W0:Y:S01]  /*00c0*/  LDCU UR4, c[0x0][0x384] ;  /* 0x00007080ff0477ac */ /* 0x000e220008000800 */
[----:B------:R-:W-:-:S02]  /*00d0*/  IMAD.MOV.U32 R3, RZ, RZ, 0x202 ;  /* 0x00000202ff037424 */ /* 0x000fc400078e00ff */
[----:B------:R-:W-:-:S03]  /*00e0*/  VIADD R16, R44, 0x1 ;  /* 0x000000012c107836 */ /* 0x000fc60000000000 */
[----:B------:R-:W0:Y:S01]  /*00f0*/  LDC.64 R30, c[0x0][0x398] ;  /* 0x0000e600ff1e7b82 */ /* 0x000e220000000a00 */
[----:B-1----:R-:W-:Y:S02]  /*0100*/  IMAD R17, R17, UR8, R0 ;  /* 0x0000000811117c24 */ /* 0x002fe4000f8e0200 */
[----:B------:R-:W-:Y:S01]  /*0110*/  IMAD R40, R44, R3, 0x202 ;  /* 0x000002022c287424 */ /* 0x000fe200078e0203 */
[----:B------:R-:W-:Y:S01]  /*0120*/  LOP3.LUT R20, R16, 0x1, RZ, 0xc0, !PT ;  /* 0x0000000110147812 */ /* 0x000fe200078ec0ff */
[----:B------:R-:W-:-:S04]  /*0130*/  VIADD R17, R17, 0x1 ;  /* 0x0000000111117836 */ /* 0x000fc80000000000 */
[----:B------:R-:W-:-:S04]  /*0140*/  IMAD R3, R17, 0x2, -R20 ;  /* 0x0000000211037824 */ /* 0x000fc800078e0a14 */
[----:B------:R-:W-:-:S04]  /*0150*/  IMAD.IADD R3, R40, 0x1, R3 ;  /* 0x0000000128037824 */ /* 0x000fc800078e0203 */
[----:B---3--:R-:W-:-:S05]  /*0160*/  IMAD.WIDE R14, R3, 0x8, R14 ;  /* 0x00000008030e7825 */ /* 0x008fca00078e020e */
[----:B--2---:R-:W2:Y:S01]  /*0170*/  LDG.E.64.CONSTANT R10, desc[UR6][R14.64] ;  /* 0x000000060e0a7981 */ /* 0x004ea2000c1e9b00 */
[----:B----4-:R-:W-:-:S03]  /*0180*/  IMAD.WIDE R12, R3, 0x8, R12 ;  /* 0x00000008030c7825 */ /* 0x010fc600078e020c */
[----:B------:R-:W2:Y:S04]  /*0190*/  LDG.E.64.CONSTANT R8, desc[UR6][R14.64+-0x8] ;  /* 0xfffff8060e087981 */ /* 0x000ea8000c1e9b00 */
[----:B------:R-:W3:Y:S04]  /*01a0*/  LDG.E.64.CONSTANT R6, desc[UR6][R12.64] ;  /* 0x000000060c067981 */ /* 0x000ee8000c1e9b00 */
[----:B------:R1:W3:Y:S01]  /*01b0*/  LDG.E.64.CONSTANT R4, desc[UR6][R12.64+-0x1010] ;  /* 0xffeff0060c047981 */ /* 0x0002e2000c1e9b00 */
[----:B------:R-:W-:-:S04]  /*01c0*/  IMAD.MOV.U32 R3, RZ, RZ, 0x102 ;  /* 0x00000102ff037424 */ /* 0x000fc800078e00ff */
[C---:B------:R-:W-:Y:S01]  /*01d0*/  IMAD R42, R44.reuse, R3, 0x102 ;  /* 0x000001022c2a7424 */ /* 0x040fe200078e0203 */
[----:B------:R-:W-:-:S03]  /*01e0*/  LOP3.LUT R44, R44, 0x1, RZ, 0xc0, !PT ;  /* 0x000000012c2c7812 */ /* 0x000fc600078ec0ff */
[----:B------:R-:W-:Y:S01]  /*01f0*/  IMAD.IADD R3, R17, 0x1, R42 ;  /* 0x0000000111037824 */ /* 0x000fe200078e022a */
[----:B------:R-:W-:Y:S01]  /*0200*/  IADD3 R27, PT, PT, R42, R17, -R20 ;  /* 0x000000112a1b7210 */ /* 0x000fe20007ffe814 */
[----:B-1----:R-:W1:Y:S02]  /*0210*/  LDC.64 R12, c[0x0][0x380] ;  /* 0x0000e000ff0c7b82 */ /* 0x002e640000000a00 */
[C---:B------:R-:W-:Y:S02]  /*0220*/  IMAD.IADD R25, R3.reuse, 0x1, R44 ;  /* 0x0000000103197824 */ /* 0x040fe400078e022c */
[----:B------:R-:W-:Y:S02]  /*0230*/  VIADD R15, R3, 0xfffffefe ;  /* 0xfffffefe030f7836 */ /* 0x000fe40000000000 */
[----:B------:R-:W-:-:S04]  /*0240*/  IMAD.WIDE R26, R27, 0x8, R18 ;  /* 0x000000081b1a7825 */ /* 0x000fc800078e0212 */
[----:B------:R-:W-:Y:S02]  /*0250*/  IMAD.WIDE R24, R25, 0x8, R18 ;  /* 0x0000000819187825 */ /* 0x000fe400078e0212 */
[----:B------:R-:W5:Y:S02]  /*0260*/  LDG.E.64.CONSTANT R26, desc[UR6][R26.64] ;  /* 0x000000061a1a7981 */ /* 0x000f64000c1e9b00 */
[----:B0-----:R-:W-:Y:S02]  /*0270*/  IMAD.WIDE R30, R3, 0x8, R30 ;  /* 0x00000008031e7825 */ /* 0x001fe400078e021e */
[----:B------:R-:W5:Y:S02]  /*0280*/  LDG.E.64.CONSTANT R24, desc[UR6][R24.64] ;  /* 0x0000000618187981 */ /* 0x000f64000c1e9b00 */
[----:B------:R-:W-:Y:S02]  /*0290*/  IMAD.WIDE R18, R15, 0x8, R18 ;  /* 0x000000080f127825 */ /* 0x000fe400078e0212 */
[----:B------:R0:W5:Y:S04]  /*02a0*/  LDG.E.64.CONSTANT R28, desc[UR6][R30.64] ;  /* 0x000000061e1c7981 */ /* 0x000168000c1e9b00 */
[----:B------:R0:W5:Y:S04]  /*02b0*/  LDG.E.64.CONSTANT R22, desc[UR6][R18.64] ;  /* 0x0000000612167981 */ /* 0x000168000c1e9b00 */
[----:B------:R0:W5:Y:S01]  /*02c0*/  LDG.E.64.CONSTANT R20, desc[UR6][R18.64+0x1020] ;  /* 0x0010200612147981 */ /* 0x000162000c1e9b00 */
[----:B------:R-:W1:Y:S01]  /*02d0*/  MUFU.RCP64H R15, UR4 ;  /* 0x00000004000f7d08 */ /* 0x000e620008001800 */
[----:B------:R-:W-:-:S06]  /*02e0*/  IMAD.MOV.U32 R14, RZ, RZ, 0x1 ;  /* 0x00000001ff0e7424 */ /* 0x000fcc00078e00ff */
[----:B-1----:R-:W-:-:S08]  /*02f0*/  DFMA R32, R14, -R12, 1 ;  /* 0x3ff000000e20742b */ /* 0x002fd0000000080c */
[----:B------:R-:W-:-:S08]  /*0300*/  DFMA R32, R32, R32, R32 ;  /* 0x000000202020722b */ /* 0x000fd00000000020 */
[----:B------:R-:W-:Y:S01]  /*0310*/  DFMA R14, R14, R32, R14 ;  /* 0x000000200e0e722b */ /* 0x000fe2000000000e */
[----:B------:R-:W1:Y:S01]  /*0320*/  LDC R3, c[0x0][0x384] ;  /* 0x0000e100ff037b82 */ /* 0x000e620000000800 */
[----:B------:R-:W4:Y:S01]  /*0330*/  LDCU UR9, c[0x0][0x380] ;  /* 0x00007000ff0977ac */ /* 0x000f220008000800 */
[----:B------:R-:W-:Y:S01]  /*0340*/  BSSY.RECONVERGENT B0, `(.L_x_8) ;  /* 0x0000012000007945 */ /* 0x000fe20003800200 */
[----:B--2---:R-:W-:Y:S02]  /*0350*/  DADD R8, R10, -R8 ;  /* 0x000000000a087229 */ /* 0x004fe40000000808 */
[----:B---3--:R-:W-:-:S06]  /*0360*/  DADD R4, R6, -R4 ;  /* 0x0000000006047229 */ /* 0x008fcc0000000804 */
[----:B------:R-:W-:Y:S02]  /*0370*/  DMUL R8, R8, 512 ;  /* 0x4080000008087828 */ /* 0x000fe40000000000 */
[----:B------:R-:W-:-:S06]  /*0380*/  DFMA R6, R14, -R12, 1 ;  /* 0x3ff000000e06742b */ /* 0x000fcc000000080c */
[----:B------:R-:W-:Y:S02]  /*0390*/  DFMA R10, R4, 512, R8 ;  /* 0x40800000040a782b */ /* 0x000fe40000000008 */
[----:B------:R-:W-:-:S08]  /*03a0*/  DFMA R6, R14, R6, R14 ;  /* 0x000000060e06722b */ /* 0x000fd0000000000e */
[----:B------:R-:W-:-:S08]  /*03b0*/  DMUL R4, R10, R6 ;  /* 0x000000060a047228 */ /* 0x000fd00000000000 */
[----:B------:R-:W-:-:S08]  /*03c0*/  DFMA R12, R4, -R12, R10 ;  /* 0x8000000c040c722b */ /* 0x000fd0000000000a */
[----:B------:R-:W-:Y:S01]  /*03d0*/  DFMA R4, R6, R12, R4 ;  /* 0x0000000c0604722b */ /* 0x000fe20000000004 */
[----:B------:R-:W-:-:S09]  /*03e0*/  FSETP.GEU.AND P1, PT, |R11|, 6.5827683646048100446e-37, PT ;  /* 0x036000000b00780b */ /* 0x000fd20003f2e200 */
[----:B------:R-:W-:-:S05]  /*03f0*/  FFMA R6, RZ, UR4, R5 ;  /* 0x00000004ff067c23 */ /* 0x000fca0008000005 */
[----:B------:R-:W-:-:S13]  /*0400*/  FSETP.GT.AND P0, PT, |R6|, 1.469367938527859385e-39, PT ;  /* 0x001000000600780b */ /* 0x000fda0003f04200 */
[----:B01--4-:R-:W-:Y:S05]  /*0410*/  @P0 BRA P1, `(.L_x_9) ;  /* 0x0000000000100947 */ /* 0x013fea0000800000 */
[----:B------:R-:W-:-:S07]  /*0420*/  MOV R4, 0x440 ;  /* 0x0000044000047802 */ /* 0x000fce0000000f00 */
[----:B-----5:R-:W-:Y:S05]  /*0430*/  CALL.REL.NOINC `($__internal_0_$__cuda_sm20_div_rn_f64_full) ;  /* 0x0000000400ec7944 */ /* 0x020fea0003c00000 */
[----:B------:R-:W-:Y:S02]  /*0440*/  IMAD.MOV.U32 R4, RZ, RZ, R6 ;  /* 0x000000ffff047224 */ /* 0x000fe400078e0006 */
[----:B------:R-:W-:-:S07]  /*0450*/  IMAD.MOV.U32 R5, RZ, RZ, R7 ;  /* 0x000000ffff057224 */ /* 0x000fce00078e0007 */
.L_x_9:
[----:B------:R-:W-:Y:S05]  /*0460*/  BSYNC.RECONVERGENT B0 ;  /* 0x0000000000007941 */ /* 0x000fea0003800200 */
.L_x_8:
[----:B------:R-:W0:Y:S01]  /*0470*/  LDC.64 R34, c[0x0][0x390] ;  /* 0x0000e400ff227b82 */ /* 0x000e220000000a00 */
[----:B------:R-:W-:-:S07]  /*0480*/  IMAD R7, R17, 0x2, -R44 ;  /* 0x0000000211077824 */ /* 0x000fce00078e0a2c */
[----:B------:R-:W1:Y:S01]  /*0490*/  LDC.64 R10, c[0x0][0x388] ;  /* 0x0000e200ff0a7b82 */ /* 0x000e620000000a00 */
[----:B------:R-:W-:-:S07]  /*04a0*/  IMAD.IADD R33, R40, 0x1, R7 ;  /* 0x0000000128217824 */ /* 0x000fce00078e0207 */
[----:B------:R-:W2:Y:S01]  /*04b0*/  LDC.64 R14, c[0x0][0x398] ;  /* 0x0000e600ff0e7b82 */ /* 0x000ea20000000a00 */
[----:B------:R-:W-:Y:S01]  /*04c0*/  IMAD.SHL.U32 R16, R16, 0x8, RZ ;  /* 0x0000000810107824 */ /* 0x000fe200078e00ff */
[----:B------:R-:W-:Y:S01]  /*04d0*/  IADD3 R43, PT, PT, R42, R17, -R44 ;  /* 0x000000112a2b7210 */ /* 0x000fe20007ffe82c */
[----:B------:R-:W5:Y:S01]  /*04e0*/  LDG.E.64.CONSTANT R18, desc[UR6][R18.64+0x810] ;  /* 0x0008100612127981 */ /* 0x000f62000c1e9b00 */
[----:B------:R-:W3:Y:S01]  /*04f0*/  LDCU UR4, c[0x0][0x384] ;  /* 0x00007080ff0477ac */ /* 0x000ee20008000800 */
[C---:B0-----:R-:W-:Y:S01]  /*0500*/  IMAD.WIDE R34, R33.reuse, 0x8, R34 ;  /* 0x0000000821227825 */ /* 0x041fe200078e0222 */
[----:B------:R-:W-:Y:S01]  /*0510*/  LOP3.LUT R41, R16, 0x8, RZ, 0xc0, !PT ;  /* 0x0000000810297812 */ /* 0x000fe200078ec0ff */
[----:B------:R-:W5:Y:S04]  /*0520*/  LDG.E.64.CONSTANT R44, desc[UR6][R30.64+0x810] ;  /* 0x000810061e2c7981 */ /* 0x000f68000c1e9b00 */
[----:B------:R-:W4:Y:S04]  /*0530*/  LDG.E.64.CONSTANT R8, desc[UR6][R34.64] ;  /* 0x0000000622087981 */ /* 0x000f28000c1e9b00 */
[----:B------:R-:W4:Y:S01]  /*0540*/  LDG.E.64.CONSTANT R6, desc[UR6][R34.64+-0x8] ;  /* 0xfffff80622067981 */ /* 0x000f22000c1e9b00 */
[----:B-1----:R-:W-:-:S03]  /*0550*/  IMAD.WIDE R32, R33, 0x8, R10 ;  /* 0x0000000821207825 */ /* 0x002fc600078e020a */
[----:B------:R-:W5:Y:S04]  /*0560*/  LDG.E.64.CONSTANT R16, desc[UR6][R30.64+-0x810] ;  /* 0xfff7f0061e107981 */ /* 0x000f68000c1e9b00 */
[----:B------:R-:W4:Y:S04]  /*0570*/  LDG.E.64.CONSTANT R12, desc[UR6][R32.64] ;  /* 0x00000006200c7981 */ /* 0x000f28000c1e9b00 */
[----:B------:R3:W4:Y:S01]  /*0580*/  LDG.E.64.CONSTANT R10, desc[UR6][R32.64+-0x1010] ;  /* 0xffeff006200a7981 */ /* 0x000722000c1e9b00 */
[----:B------:R-:W-:Y:S01]  /*0590*/  IADD3 R40, P0, PT, R30, R41, RZ ;  /* 0x000000291e287210 */ /* 0x000fe20007f1e0ff */
[----:B--2---:R-:W-:-:S02]  /*05a0*/  IMAD.WIDE R42, R43, 0x8, R14 ;  /* 0x000000082b2a7825 */ /* 0x004fc400078e020e */
[----:B------:R-:W0:Y:S02]  /*05b0*/  LDC.64 R14, c[0x0][0x380] ;  /* 0x0000e000ff0e7b82 */ /* 0x000e240000000a00 */
[----:B------:R-:W-:Y:S02]  /*05c0*/  IMAD.X R41, RZ, RZ, R31, P0 ;  /* 0x000000ffff297224 */ /* 0x000fe400000e061f */
[----:B------:R-:W5:Y:S04]  /*05d0*/  LDG.E.64.CONSTANT R42, desc[UR6][R42.64] ;  /* 0x000000062a2a7981 */ /* 0x000f68000c1e9b00 */
[----:B------:R-:W5:Y:S01]  /*05e0*/  LDG.E.64.CONSTANT R40, desc[UR6][R40.64] ;  /* 0x0000000628287981 */ /* 0x000f62000c1e9b00 */
[----:B---3--:R-:W0:Y:S01]  /*05f0*/  MUFU.RCP64H R33, UR4 ;  /* 0x0000000400217d08 */ /* 0x008e220008001800 */
[----:B------:R-:W-:-:S06]  /*0600*/  IMAD.MOV.U32 R32, RZ, RZ, 0x1 ;  /* 0x00000001ff207424 */ /* 0x000fcc00078e00ff */
[----:B0-----:R-:W-:-:S08]  /*0610*/  DFMA R34, R32, -R14, 1 ;  /* 0x3ff000002022742b */ /* 0x001fd0000000080e */
[----:B------:R-:W-:Y:S02]  /*0620*/  DFMA R34, R34, R34, R34 ;  /* 0x000000222222722b */ /* 0x000fe40000000022 */
[----:B-----5:R-:W-:-:S08]  /*0630*/  DADD R28, R28, R28 ;  /* 0x000000001c1c7229 */ /* 0x020fd0000000001c */
[--C-:B------:R-:W-:Y:S02]  /*0640*/  DADD R24, R24, -R28.reuse ;  /* 0x0000000018187229 */ /* 0x100fe4000000081c */
[----:B------:R-:W-:-:S06]  /*0650*/  DADD R20, R20, -R28 ;  /* 0x0000000014147229 */ /* 0x000fcc000000081c */
[----:B------:R-:W-:Y:S02]  /*0660*/  DADD R24, R26, R24 ;  /* 0x000000001a187229 */ /* 0x000fe40000000018 */
[----:B------:R-:W-:-:S06]  /*0670*/  DADD R20, R22, R20 ;  /* 0x0000000016147229 */ /* 0x000fcc0000000014 */
[----:B------:R-:W-:Y:S01]  /*0680*/  DMUL R24, R24, 262144 ;  /* 0x4110000018187828 */ /* 0x000fe20000000000 */
[----:B------:R-:W-:Y:S07]  /*0690*/  BSSY.RECONVERGENT B0, `(.L_x_10) ;  /* 0x0000013000007945 */ /* 0x000fee0003800200 */
[----:B------:R-:W-:-:S08]  /*06a0*/  DFMA R20, R20, 262144, R24 ;  /* 0x411000001414782b */ /* 0x000fd00000000018 */
[----:B------:R-:W-:Y:S02]  /*06b0*/  DADD R20, R20, -R4 ;  /* 0x0000000014147229 */ /* 0x000fe40000000804 */
[----:B----4-:R-:W-:Y:S02]  /*06c0*/  DADD R8, R8, -R6 ;  /* 0x0000000008087229 */ /* 0x010fe40000000806 */
[----:B------:R-:W-:-:S06]  /*06d0*/  DFMA R6, R32, R34, R32 ;  /* 0x000000222006722b */ /* 0x000fcc0000000020 */
[----:B------:R-:W-:Y:S02]  /*06e0*/  DMUL R8, R8, 512 ;  /* 0x4080000008087828 */ /* 0x000fe40000000000 */
[----:B------:R-:W-:Y:S02]  /*06f0*/  DADD R10, R12, -R10 ;  /* 0x000000000c0a7229 */ /* 0x000fe4000000080a */
        /* <DEDUP_REMOVED lines=9> */
[----:B------:R-:W-:Y:S05]  /*0790*/  @P0 BRA P1, `(.L_x_11) ;  /* 0x0000000000080947 */ /* 0x000fea0000800000 */
[----:B------:R-:W-:-:S07]  /*07a0*/  MOV R4, 0x7c0 ;  /* 0x000007c000047802 */ /* 0x000fce0000000f00 */
[----:B------:R-:W-:Y:S05]  /*07b0*/  CALL.REL.NOINC `($__internal_0_$__cuda_sm20_div_rn_f64_full) ;  /* 0x00000004000c7944 */ /* 0x000fea0003c00000 */
.L_x_11:
[----:B------:R-:W-:Y:S05]  /*07c0*/  BSYNC.RECONVERGENT B0 ;  /* 0x0000000000007941 */ /* 0x000fea0003800200 */
.L_x_10:
[----:B------:R-:W-:Y:S01]  /*07d0*/  DADD R18, R18, R18 ;  /* 0x0000000012127229 */ /* 0x000fe20000000012 */
[----:B------:R-:W0:Y:S01]  /*07e0*/  S2UR UR5, SR_CgaCtaId ;  /* 0x00000000000579c3 */ /* 0x000e220000008800 */
[----:B------:R-:W-:Y:S01]  /*07f0*/  UMOV UR4, 0x400 ;  /* 0x0000040000047882 */ /* 0x000fe20000000000 */
[C---:B------:R-:W-:Y:S02]  /*0800*/  ISETP.GT.U32.AND P0, PT, R0.reuse, 0x3f, PT ;  /* 0x0000003f0000780c */ /* 0x040fe40003f04070 */
[----:B------:R-:W-:-:S03]  /*0810*/  ISETP.GT.U32.AND P1, PT, R0, 0x1f, PT ;  /* 0x0000001f0000780c */ /* 0x000fc60003f24070 */
[--C-:B------:R-:W-:Y:S02]  /*0820*/  DADD R40, R40, -R18.reuse ;  /* 0x0000000028287229 */ /* 0x100fe40000000812 */
[----:B------:R-:W-:-:S06]  /*0830*/  DADD R44, R44, -R18 ;  /* 0x000000002c2c7229 */ /* 0x000fcc0000000812 */
[----:B------:R-:W-:Y:S02]  /*0840*/  DADD R40, R42, R40 ;  /* 0x000000002a287229 */ /* 0x000fe40000000028 */
[----:B------:R-:W-:-:S06]  /*0850*/  DADD R16, R16, R44 ;  /* 0x0000000010107229 */ /* 0x000fcc000000002c */
[----:B------:R-:W-:Y:S01]  /*0860*/  DMUL R40, R40, 262144 ;  /* 0x4110000028287828 */ /* 0x000fe20000000000 */
[----:B0-----:R-:W-:-:S06]  /*0870*/  ULEA UR4, UR5, UR4, 0x18 ;  /* 0x0000000405047291 */ /* 0x001fcc000f8ec0ff */
[----:B------:R-:W-:Y:S01]  /*0880*/  LEA R3, R0, UR4, 0x3 ;  /* 0x0000000400037c11 */ /* 0x000fe2000f8e18ff */
[----:B------:R-:W-:-:S08]  /*0890*/  DFMA R16, R16, 262144, R40 ;  /* 0x411000001010782b */ /* 0x000fd00000000028 */
[----:B------:R-:W-:-:S08]  /*08a0*/  DADD R16, R16, -R6 ;  /* 0x0000000010107229 */ /* 0x000fd00000000806 */
[----:B------:R-:W-:-:S08]  /*08b0*/  DMUL R16, R16, R16 ;  /* 0x0000001010107228 */ /* 0x000fd00000000000 */
[----:B------:R-:W-:-:S07]  /*08c0*/  DFMA R16, R20, R20, R16 ;  /* 0x000000141410722b */ /* 0x000fce0000000010 */
[----:B------:R-:W-:Y:S01]  /*08d0*/  STS.64 [R3], R16 ;  /* 0x0000001003007388 */ /* 0x000fe20000000a00 */
[----:B------:R-:W-:Y:S06]  /*08e0*/  BAR.SYNC.DEFER_BLOCKING 0x0 ;  /* 0x0000000000007b1d */ /* 0x000fec0000010000 */
[----:B------:R-:W-:Y:S04]  /*08f0*/  @!P0 LDS.64 R4, [R3+0x200] ;  /* 0x0002000003048984 */ /* 0x000fe80000000a00 */
[----:B------:R-:W0:Y:S02]  /*0900*/  @!P0 LDS.64 R6, [R3] ;  /* 0x0000000003068984 */ /* 0x000e240000000a00 */
[----:B0-----:R-:W-:-:S07]  /*0910*/  @!P0 DADD R4, R4, R6 ;  /* 0x0000000004048229 */ /* 0x001fce0000000006 */
[----:B------:R-:W-:Y:S01]  /*0920*/  @!P0 STS.64 [R3], R4 ;  /* 0x0000000403008388 */ /* 0x000fe20000000a00 */
[----:B------:R-:W-:Y:S01]  /*0930*/  BAR.SYNC.DEFER_BLOCKING 0x0 ;  /* 0x0000000000007b1d */ /* 0x000fe20000010000 */
[----:B------:R-:W-:-:S05]  /*0940*/  ISETP.GT.U32.AND P0, PT, R0, 0xf, PT ;  /* 0x0000000f0000780c */ /* 0x000fca0003f04070 */
        /* <DEDUP_REMOVED lines=23> */
[----:B------:R-:W-:-:S05]  /*0ac0*/  ISETP.NE.AND P0, PT, R0, RZ, PT ;  /* 0x000000ff0000720c */ /* 0x000fca0003f05270 */
[----:B------:R-:W-:Y:S04]  /*0ad0*/  @!P1 LDS.64 R8, [R3+0x10] ;  /* 0x0000100003089984 */ /* 0x000fe80000000a00 */
[----:B------:R-:W0:Y:S02]  /*0ae0*/  @!P1 LDS.64 R10, [R3] ;  /* 0x00000000030a9984 */ /* 0x000e240000000a00 */
[----:B0-----:R-:W-:-:S07]  /*0af0*/  @!P1 DADD R8, R8, R10 ;  /* 0x0000000008089229 */ /* 0x001fce000000000a */
[----:B------:R-:W-:Y:S01]  /*0b00*/  @!P1 STS.64 [R3], R8 ;  /* 0x0000000803009388 */ /* 0x000fe20000000a00 */
[----:B------:R-:W-:Y:S06]  /*0b10*/  BAR.SYNC.DEFER_BLOCKING 0x0 ;  /* 0x0000000000007b1d */ /* 0x000fec0000010000 */
[----:B------:R-:W-:Y:S04]  /*0b20*/  @!P0 LDS.64 R4, [UR4+0x8] ;  /* 0x00000804ff048984 */ /* 0x000fe80008000a00 */
[----:B------:R-:W0:Y:S02]  /*0b30*/  @!P0 LDS.64 R10, [R3] ;  /* 0x00000000030a8984 */ /* 0x000e240000000a00 */
[----:B0-----:R-:W-:-:S07]  /*0b40*/  @!P0 DADD R4, R4, R10 ;  /* 0x0000000004048229 */ /* 0x001fce000000000a */
        /* <DEDUP_REMOVED lines=10> */
        .weak           $__internal_0_$__cuda_sm20_div_rn_f64_full
        .type           $__internal_0_$__cuda_sm20_div_rn_f64_full,@function
        .size           $__internal_0_$__cuda_sm20_div_rn_f64_full,(.L_x_54 - $__internal_0_$__cuda_sm20_div_rn_f64_full)
$__internal_0_$__cuda_sm20_div_rn_f64_full:
[C---:B------:R-:W-:Y:S01]  /*0bf0*/  FSETP.GEU.AND P0, PT, |R3|.reuse, 1.469367938527859385e-39, PT ;  /* 0x001000000300780b */ /* 0x040fe20003f0e200 */
[----:B------:R-:W-:Y:S01]  /*0c00*/  IMAD.U32 R12, RZ, RZ, UR9 ;  /* 0x00000009ff0c7e24 */ /* 0x000fe2000f8e00ff */
[----:B------:R-:W-:Y:S01]  /*0c10*/  LOP3.LUT R5, R3, 0x800fffff, RZ, 0xc0, !PT ;  /* 0x800fffff03057812 */ /* 0x000fe200078ec0ff */
[----:B------:R-:W-:Y:S01]  /*0c20*/  IMAD.MOV.U32 R13, RZ, RZ, R3 ;  /* 0x000000ffff0d7224 */ /* 0x000fe200078e0003 */
[----:B------:R-:W-:Y:S01]  /*0c30*/  FSETP.GEU.AND P2, PT, |R11|, 1.469367938527859385e-39, PT ;  /* 0x001000000b00780b */ /* 0x000fe20003f4e200 */
[----:B------:R-:W-:Y:S01]  /*0c40*/  IMAD.U32 R14, RZ, RZ, UR9 ;  /* 0x00000009ff0e7e24 */ /* 0x000fe2000f8e00ff */
[----:B------:R-:W-:Y:S01]  /*0c50*/  LOP3.LUT R15, R5, 0x3ff00000, RZ, 0xfc, !PT ;  /* 0x3ff00000050f7812 */ /* 0x000fe200078efcff */
[----:B------:R-:W-:Y:S01]  /*0c60*/  IMAD.MOV.U32 R8, RZ, RZ, 0x1 ;  /* 0x00000001ff087424 */ /* 0x000fe200078e00ff */
[----:B------:R-:W-:Y:S01]  /*0c70*/  LOP3.LUT R5, R11, 0x7ff00000, RZ, 0xc0, !PT ;  /* 0x7ff000000b057812 */ /* 0x000fe200078ec0ff */
[----:B------:R-:W-:Y:S01]  /*0c80*/  BSSY.RECONVERGENT B1, `(.L_x_12) ;  /* 0x0000050000017945 */ /* 0x000fe20003800200 */
[----:B------:R-:W-:-:S03]  /*0c90*/  LOP3.LUT R38, R3, 0x7ff00000, RZ, 0xc0, !PT ;  /* 0x7ff0000003267812 */ /* 0x000fc600078ec0ff */
[----:B------:R-:W-:Y:S01]  /*0ca0*/  @!P0 DMUL R14, R12, 8.98846567431157953865e+307 ;  /* 0x7fe000000c0e8828 */ /* 0x000fe20000000000 */
[----:B------:R-:W-:-:S03]  /*0cb0*/  ISETP.GE.U32.AND P1, PT, R5, R38, PT ;  /* 0x000000260500720c */ /* 0x000fc60003f26070 */
[----:B------:R-:W-:Y:S01]  /*0cc0*/  @!P2 LOP3.LUT R6, R13, 0x7ff00000, RZ, 0xc0, !PT ;  /* 0x7ff000000d06a812 */ /* 0x000fe200078ec0ff */
[----:B------:R-:W-:Y:S01]  /*0cd0*/  @!P2 IMAD.MOV.U32 R36, RZ, RZ, RZ ;  /* 0x000000ffff24a224 */ /* 0x000fe200078e00ff */
[----:B------:R-:W0:Y:S02]  /*0ce0*/  MUFU.RCP64H R9, R15 ;  /* 0x0000000f00097308 */ /* 0x000e240000001800 */
[----:B------:R-:W-:Y:S02]  /*0cf0*/  @!P2 ISETP.GE.U32.AND P3, PT, R5, R6, PT ;  /* 0x000000060500a20c */ /* 0x000fe40003f66070 */
[----:B------:R-:W-:Y:S02]  /*0d00*/  MOV R6, 0x1ca00000 ;  /* 0x1ca0000000067802 */ /* 0x000fe40000000f00 */
[----:B------:R-:W-:Y:S02]  /*0d10*/  @!P0 LOP3.LUT R38, R15, 0x7ff00000, RZ, 0xc0, !PT ;  /* 0x7ff000000f268812 */ /* 0x000fe400078ec0ff */
[----:B------:R-:W-:-:S03]  /*0d20*/  @!P2 SEL R7, R6, 0x63400000, !P3 ;  /* 0x634000000607a807 */ /* 0x000fc60005800000 */
[----:B------:R-:W-:Y:S01]  /*0d30*/  VIADD R39, R38, 0xffffffff ;  /* 0xffffffff26277836 */ /* 0x000fe20000000000 */
[----:B------:R-:W-:-:S04]  /*0d40*/  @!P2 LOP3.LUT R7, R7, 0x80000000, R11, 0xf8, !PT ;  /* 0x800000000707a812 */ /* 0x000fc800078ef80b */
[----:B------:R-:W-:Y:S01]  /*0d50*/  @!P2 LOP3.LUT R37, R7, 0x100000, RZ, 0xfc, !PT ;  /* 0x001000000725a812 */ /* 0x000fe200078efcff */
[----:B0-----:R-:W-:Y:S01]  /*0d60*/  DFMA R32, R8, -R14, 1 ;  /* 0x3ff000000820742b */ /* 0x001fe2000000080e */
[----:B------:R-:W-:-:S07]  /*0d70*/  IMAD.MOV.U32 R7, RZ, RZ, R5 ;  /* 0x000000ffff077224 */ /* 0x000fce00078e0005 */
[----:B------:R-:W-:-:S08]  /*0d80*/  DFMA R32, R32, R32, R32 ;  /* 0x000000202020722b */ /* 0x000fd00000000020 */
[----:B------:R-:W-:Y:S01]  /*0d90*/  DFMA R32, R8, R32, R8 ;  /* 0x000000200820722b */ /* 0x000fe20000000008 */
[----:B------:R-:W-:Y:S01]  /*0da0*/  SEL R9, R6, 0x63400000, !P1 ;  /* 0x6340000006097807 */ /* 0x000fe20004800000 */
[----:B------:R-:W-:-:S03]  /*0db0*/  IMAD.MOV.U32 R8, RZ, RZ, R10 ;  /* 0x000000ffff087224 */ /* 0x000fc600078e000a */
[----:B------:R-:W-:-:S03]  /*0dc0*/  LOP3.LUT R9, R9, 0x800fffff, R11, 0xf8, !PT ;  /* 0x800fffff09097812 */ /* 0x000fc600078ef80b */
[----:B------:R-:W-:-:S03]  /*0dd0*/  DFMA R34, R32, -R14, 1 ;  /* 0x3ff000002022742b */ /* 0x000fc6000000080e */
[----:B------:R-:W-:-:S05]  /*0de0*/  @!P2 DFMA R8, R8, 2, -R36 ;  /* 0x400000000808a82b */ /* 0x000fca0000000824 */
[----:B------:R-:W-:-:S05]  /*0df0*/  DFMA R32, R32, R34, R32 ;  /* 0x000000222020722b */ /* 0x000fca0000000020 */
[----:B------:R-:W-:-:S03]  /*0e00*/  @!P2 LOP3.LUT R7, R9, 0x7ff00000, RZ, 0xc0, !PT ;  /* 0x7ff000000907a812 */ /* 0x000fc600078ec0ff */
[----:B------:R-:W-:Y:S02]  /*0e10*/  DMUL R34, R32, R8 ;  /* 0x0000000820227228 */ /* 0x000fe40000000000 */
[----:B------:R-:W-:-:S05]  /*0e20*/  VIADD R36, R7, 0xffffffff ;  /* 0xffffffff07247836 */ /* 0x000fca0000000000 */
[----:B------:R-:W-:Y:S01]  /*0e30*/  ISETP.GT.U32.AND P0, PT, R36, 0x7feffffe, PT ;  /* 0x7feffffe2400780c */ /* 0x000fe20003f04070 */
[----:B------:R-:W-:-:S03]  /*0e40*/  DFMA R36, R34, -R14, R8 ;  /* 0x8000000e2224722b */ /* 0x000fc60000000008 */
[----:B------:R-:W-:-:S05]  /*0e50*/  ISETP.GT.U32.OR P0, PT, R39, 0x7feffffe, P0 ;  /* 0x7feffffe2700780c */ /* 0x000fca0000704470 */
[----:B------:R-:W-:-:S08]  /*0e60*/  DFMA R36, R32, R36, R34 ;  /* 0x000000242024722b */ /* 0x000fd00000000022 */
[----:B------:R-:W-:Y:S05]  /*0e70*/  @P0 BRA `(.L_x_13) ;  /* 0x00000000006c0947 */ /* 0x000fea0003800000 */
[----:B------:R-:W-:-:S04]  /*0e80*/  LOP3.LUT R10, R13, 0x7ff00000, RZ, 0xc0, !PT ;  /* 0x7ff000000d0a7812 */ /* 0x000fc800078ec0ff */
[CC--:B------:R-:W-:Y:S02]  /*0e90*/  VIADDMNMX R7, R5.reuse, -R10.reuse, 0xb9600000, !PT ;  /* 0xb960000005077446 */ /* 0x0c0fe4000780090a */
[----:B------:R-:W-:Y:S02]  /*0ea0*/  ISETP.GE.U32.AND P0, PT, R5, R10, PT ;  /* 0x0000000a0500720c */ /* 0x000fe40003f06070 */
[----:B------:R-:W-:Y:S02]  /*0eb0*/  VIMNMX R5, PT, PT, R7, 0x46a00000, PT ;  /* 0x46a0000007057848 */ /* 0x000fe40003fe0100 */
[----:B------:R-:W-:-:S05]  /*0ec0*/  SEL R6, R6, 0x63400000, !P0 ;  /* 0x6340000006067807 */ /* 0x000fca0004000000 */
[----:B------:R-:W-:Y:S02]  /*0ed0*/  IMAD.IADD R5, R5, 0x1, -R6 ;  /* 0x0000000105057824 */ /* 0x000fe400078e0a06 */
[----:B------:R-:W-:Y:S02]  /*0ee0*/  IMAD.MOV.U32 R6, RZ, RZ, RZ ;  /* 0x000000ffff067224 */ /* 0x000fe400078e00ff */
[----:B------:R-:W-:-:S06]  /*0ef0*/  VIADD R7, R5, 0x7fe00000 ;  /* 0x7fe0000005077836 */ /* 0x000fcc0000000000 */
[----:B------:R-:W-:-:S10]  /*0f00*/  DMUL R32, R36, R6 ;  /* 0x0000000624207228 */ /* 0x000fd40000000000 */
[----:B------:R-:W-:-:S13]  /*0f10*/  FSETP.GTU.AND P0, PT, |R33|, 1.469367938527859385e-39, PT ;  /* 0x001000002100780b */ /* 0x000fda0003f0c200 */
[----:B------:R-:W-:Y:S05]  /*0f20*/  @P0 BRA `(.L_x_14) ;  /* 0x0000000000940947 */ /* 0x000fea0003800000 */
[----:B------:R-:W-:Y:S01]  /*0f30*/  DFMA R8, R36, -R14, R8 ;  /* 0x8000000e2408722b */ /* 0x000fe20000000008 */
[----:B------:R-:W-:-:S09]  /*0f40*/  IMAD.MOV.U32 R10, RZ, RZ, RZ ;  /* 0x000000ffff0a7224 */ /* 0x000fd200078e00ff */
[C---:B------:R-:W-:Y:S02]  /*0f50*/  FSETP.NEU.AND P0, PT, R9.reuse, RZ, PT ;  /* 0x000000ff0900720b */ /* 0x040fe40003f0d000 */
[----:B------:R-:W-:-:S04]  /*0f60*/  LOP3.LUT R6, R9, 0x80000000, R13, 0x48, !PT ;  /* 0x8000000009067812 */ /* 0x000fc800078e480d */
[----:B------:R-:W-:-:S07]  /*0f70*/  LOP3.LUT R11, R6, R7, RZ, 0xfc, !PT ;  /* 0x00000007060b7212 */ /* 0x000fce00078efcff */
[----:B------:R-:W-:Y:S05]  /*0f80*/  @!P0 BRA `(.L_x_14) ;  /* 0x00000000007c8947 */ /* 0x000fea0003800000 */
[----:B------:R-:W-:Y:S01]  /*0f90*/  IMAD.MOV R9, RZ, RZ, -R5 ;  /* 0x000000ffff097224 */ /* 0x000fe200078e0a05 */
[----:B------:R-:W-:Y:S01]  /*0fa0*/  DMUL.RP R10, R36, R10 ;  /* 0x0000000a240a7228 */ /* 0x000fe20000008000 */
[----:B------:R-:W-:Y:S01]  /*0fb0*/  IMAD.MOV.U32 R8, RZ, RZ, RZ ;  /* 0x000000ffff087224 */ /* 0x000fe200078e00ff */
[----:B------:R-:W-:-:S05]  /*0fc0*/  IADD3 R5, PT, PT, -R5, -0x43300000, RZ ;  /* 0xbcd0000005057810 */ /* 0x000fca0007ffe1ff */
[----:B------:R-:W-:-:S10]  /*0fd0*/  DFMA R8, R32, -R8, R36 ;  /* 0x800000082008722b */ /* 0x000fd40000000024 */
[----:B------:R-:W-:Y:S02]  /*0fe0*/  FSETP.NEU.AND P0, PT, |R9|, R5, PT ;  /* 0x000000050900720b */ /* 0x000fe40003f0d200 */
[----:B------:R-:W-:Y:S02]  /*0ff0*/  LOP3.LUT R5, R11, R6, RZ, 0x3c, !PT ;  /* 0x000000060b057212 */ /* 0x000fe400078e3cff */
[----:B------:R-:W-:Y:S02]  /*1000*/  FSEL R32, R10, R32, !P0 ;  /* 0x000000200a207208 */ /* 0x000fe40004000000 */
[----:B------:R-:W-:Y:S01]  /*1010*/  FSEL R33, R5, R33, !P0 ;  /* 0x0000002105217208 */ /* 0x000fe20004000000 */
[----:B------:R-:W-:Y:S06]  /*1020*/  BRA `(.L_x_14) ;  /* 0x0000000000547947 */ /* 0x000fec0003800000 */
.L_x_13:
[----:B------:R-:W-:-:S14]  /*1030*/  DSETP.NAN.AND P0, PT, R10, R10, PT ;  /* 0x0000000a0a00722a */ /* 0x000fdc0003f08000 */
[----:B------:R-:W-:Y:S05]  /*1040*/  @P0 BRA `(.L_x_15) ;  /* 0x0000000000440947 */ /* 0x000fea0003800000 */
[----:B------:R-:W-:-:S14]  /*1050*/  DSETP.NAN.AND P0, PT, R12, R12, PT ;  /* 0x0000000c0c00722a */ /* 0x000fdc0003f08000 */
[----:B------:R-:W-:Y:S05]  /*1060*/  @P0 BRA `(.L_x_16) ;  /* 0x0000000000300947 */ /* 0x000fea0003800000 */
[----:B------:R-:W-:Y:S01]  /*1070*/  ISETP.NE.AND P0, PT, R7, R38, PT ;  /* 0x000000260700720c */ /* 0x000fe20003f05270 */
[----:B------:R-:W-:Y:S01]  /*1080*/  IMAD.MOV.U32 R33, RZ, RZ, -0x80000 ;  /* 0xfff80000ff217424 */ /* 0x000fe200078e00ff */
[----:B------:R-:W-:-:S11]  /*1090*/  MOV R32, 0x0 ;  /* 0x0000000000207802 */ /* 0x000fd60000000f00 */
[----:B------:R-:W-:Y:S05]  /*10a0*/  @!P0 BRA `(.L_x_14) ;  /* 0x0000000000348947 */ /* 0x000fea0003800000 */
[----:B------:R-:W-:Y:S02]  /*10b0*/  ISETP.NE.AND P0, PT, R7, 0x7ff00000, PT ;  /* 0x7ff000000700780c */ /* 0x000fe40003f05270 */
[----:B------:R-:W-:Y:S02]  /*10c0*/  LOP3.LUT R33, R11, 0x80000000, R13, 0x48, !PT ;  /* 0x800000000b217812 */ /* 0x000fe400078e480d */
[----:B------:R-:W-:-:S13]  /*10d0*/  ISETP.EQ.OR P0, PT, R38, RZ, !P0 ;  /* 0x000000ff2600720c */ /* 0x000fda0004702670 */
[----:B------:R-:W-:Y:S01]  /*10e0*/  @P0 LOP3.LUT R5, R33, 0x7ff00000, RZ, 0xfc, !PT ;  /* 0x7ff0000021050812 */ /* 0x000fe200078efcff */
[----:B------:R-:W-:Y:S02]  /*10f0*/  @!P0 IMAD.MOV.U32 R32, RZ, RZ, RZ ;  /* 0x000000ffff208224 */ /* 0x000fe400078e00ff */
[----:B------:R-:W-:Y:S02]  /*1100*/  @P0 IMAD.MOV.U32 R32, RZ, RZ, RZ ;  /* 0x000000ffff200224 */ /* 0x000fe400078e00ff */
[----:B------:R-:W-:Y:S01]  /*1110*/  @P0 IMAD.MOV.U32 R33, RZ, RZ, R5 ;  /* 0x000000ffff210224 */ /* 0x000fe200078e0005 */
[----:B------:R-:W-:Y:S06]  /*1120*/  BRA `(.L_x_14) ;  /* 0x0000000000147947 */ /* 0x000fec0003800000 */
.L_x_16:
[----:B------:R-:W-:Y:S01]  /*1130*/  LOP3.LUT R33, R13, 0x80000, RZ, 0xfc, !PT ;  /* 0x000800000d217812 */ /* 0x000fe200078efcff */
[----:B------:R-:W-:Y:S01]  /*1140*/  IMAD.MOV.U32 R32, RZ, RZ, R12 ;  /* 0x000000ffff207224 */ /* 0x000fe200078e000c */
[----:B------:R-:W-:Y:S06]  /*1150*/  BRA `(.L_x_14) ;  /* 0x0000000000087947 */ /* 0x000fec0003800000 */
.L_x_15:
[----:B------:R-:W-:Y:S01]  /*1160*/  LOP3.LUT R33, R11, 0x80000, RZ, 0xfc, !PT ;  /* 0x000800000b217812 */ /* 0x000fe200078efcff */
[----:B------:R-:W-:-:S07]  /*1170*/  IMAD.MOV.U32 R32, RZ, RZ, R10 ;  /* 0x000000ffff207224 */ /* 0x000fce00078e000a */
.L_x_14:
[----:B------:R-:W-:Y:S05]  /*1180*/  BSYNC.RECONVERGENT B1 ;  /* 0x0000000000017941 */ /* 0x000fea0003800200 */
.L_x_12:
[----:B------:R-:W-:Y:S02]  /*1190*/  IMAD.MOV.U32 R5, RZ, RZ, 0x0 ;  /* 0x00000000ff057424 */ /* 0x000fe400078e00ff */
[----:B------:R-:W-:Y:S02]  /*11a0*/  IMAD.MOV.U32 R6, RZ, RZ, R32 ;  /* 0x000000ffff067224 */ /* 0x000fe400078e0020 */
[----:B------:R-:W-:Y:S01]  /*11b0*/  IMAD.MOV.U32 R7, RZ, RZ, R33 ;  /* 0x000000ffff077224 */ /* 0x000fe200078e0021 */
[----:B------:R-:W-:Y:S06]  /*11c0*/  RET.REL.NODEC R4 `(_Z13calc_residualdPKdS0_S0_S0_Pd) ;  /* 0xffffffec048c7950 */ /* 0x000fec0003c3ffff */
.L_x_17:
        /* <DEDUP_REMOVED lines=11> */
.L_x_54:


//--------------------- .text._Z12black_kerneldPKdS0_S0_Pd --------------------------
	.section	.text._Z12black_kerneldPKdS0_S0_Pd,"ax",@progbits
	.align	128
        .global         _Z12black_kerneldPKdS0_S0_Pd
        .type           _Z12black_kerneldPKdS0_S0_Pd,@function
        .size           _Z12black_kerneldPKdS0_S0_Pd,(.L_x_55 - _Z12black_kerneldPKdS0_S0_Pd)
        .other          _Z12black_kerneldPKdS0_S0_Pd,@"STO_CUDA_ENTRY STV_DEFAULT"
_Z12black_kerneldPKdS0_S0_Pd:
.text._Z12black_kerneldPKdS0_S0_Pd:
[----:B------:R-:W-:Y:S01]  /*0000*/  LDC R1, c[0x0][0x37c] ;  /* 0x0000df00ff017b82 */ /* 0x000fe20000000800 */
[----:B------:R-:W0:Y:S07]  /*0010*/  S2R R5, SR_TID.Y ;  /* 0x0000000000057919 */ /* 0x000e2e0000002200 */
[----:B------:R-:W1:Y:S01]  /*0020*/  LDC R0, c[0x0][0x360] ;  /* 0x0000d800ff007b82 */ /* 0x000e620000000800 */
[----:B------:R-:W1:Y:S07]  /*0030*/  S2R R3, SR_TID.X ;  /* 0x0000000000037919 */ /* 0x000e6e0000002100 */
[----:B------:R-:W-:Y:S08]  /*0040*/  S2UR UR5, SR_CTAID.Y ;  /* 0x00000000000579c3 */ /* 0x000ff00000002600 */
[----:B------:R-:W1:Y:S08]  /*0050*/  S2UR UR4, SR_CTAID.X ;  /* 0x00000000000479c3 */ /* 0x000e700000002500 */
[----:B------:R-:W2:Y:S08]  /*0060*/  LDC.64 R8, c[0x0][0x390] ;  /* 0x0000e400ff087b82 */ /* 0x000eb00000000a00 */
[----:B------:R-:W3:Y:S01]  /*0070*/  LDC.64 R6, c[0x0][0x388] ;  /* 0x0000e200ff067b82 */ /* 0x000ee20000000a00 */
[----:B------:R-:W-:Y:S01]  /*0080*/  IMAD.MOV.U32 R11, RZ, RZ, 0x102 ;  /* 0x00000102ff0b7424 */ /* 0x000fe200078e00ff */
[----:B------:R-:W4:Y:S06]  /*0090*/  LDCU UR6, c[0x0][0x384] ;  /* 0x00007080ff0677ac */ /* 0x000f2c0008000800 */
[----:B------:R-:W0:Y:S01]  /*00a0*/  LDC R10, c[0x0][0x364] ;  /* 0x0000d900ff0a7b82 */ /* 0x000e220000000800 */
[----:B-1----:R-:W-:-:S04]  /*00b0*/  IMAD R0, R0, UR4, R3 ;  /* 0x0000000400007c24 */ /* 0x002fc8000f8e0203 */
[----:B------:R-:W-:-:S03]  /*00c0*/  VIADD R0, R0, 0x1 ;  /* 0x0000000100007836 */ /* 0x000fc60000000000 */
[----:B------:R-:W1:Y:S01]  /*00d0*/  LDC.64 R14, c[0x0][0x3a0] ;  /* 0x0000e800ff0e7b82 */ /* 0x000e620000000a00 */
[----:B0-----:R-:W-:Y:S01]  /*00e0*/  IMAD R10, R10, UR5, R5 ;  /* 0x000000050a0a7c24 */ /* 0x001fe2000f8e0205 */
[----:B------:R-:W0:Y:S06]  /*00f0*/  LDCU.64 UR4, c[0x0][0x358] ;  /* 0x00006b00ff0477ac */ /* 0x000e2c0008000a00 */
[----:B------:R-:W4:Y:S01]  /*0100*/  LDC.64 R4, c[0x0][0x398] ;  /* 0x0000e600ff047b82 */ /* 0x000f220000000a00 */
[----:B------:R-:W-:-:S05]  /*0110*/  LOP3.LUT R13, R10, 0x1, RZ, 0xc0, !PT ;  /* 0x000000010a0d7812 */ /* 0x000fca00078ec0ff */
[----:B------:R-:W-:-:S04]  /*0120*/  IMAD R3, R0, 0x2, -R13 ;  /* 0x0000000200037824 */ /* 0x000fc800078e0a0d */
[----:B------:R-:W-:-:S04]  /*0130*/  IMAD R3, R10, 0x202, R3 ;  /* 0x000002020a037824 */ /* 0x000fc800078e0203 */
[----:B------:R-:W-:-:S04]  /*0140*/  VIADD R3, R3, 0x202 ;  /* 0x0000020203037836 */ /* 0x000fc80000000000 */
[----:B--2---:R-:W-:-:S05]  /*0150*/  IMAD.WIDE R8, R3, 0x8, R8 ;  /* 0x0000000803087825 */ /* 0x004fca00078e0208 */
[----:B0-----:R-:W2:Y:S01]  /*0160*/  LDG.E.64.CONSTANT R16, desc[UR4][R8.64] ;  /* 0x0000000408107981 */ /* 0x001ea2000c1e9b00 */
[----:B---3--:R-:W-:-:S03]  /*0170*/  IMAD.WIDE R6, R3, 0x8, R6 ;  /* 0x0000000803067825 */ /* 0x008fc600078e0206 */
[----:B------:R0:W2:Y:S04]  /*0180*/  LDG.E.64.CONSTANT R20, desc[UR4][R8.64+-0x8] ;  /* 0xfffff80408147981 */ /* 0x0000a8000c1e9b00 */
[----:B------:R-:W3:Y:S04]  /*0190*/  LDG.E.64.CONSTANT R2, desc[UR4][R6.64] ;  /* 0x0000000406027981 */ /* 0x000ee8000c1e9b00 */
[----:B------:R-:W3:Y:S01]  /*01a0*/  LDG.E.64.CONSTANT R18, desc[UR4][R6.64+-0x1010] ;  /* 0xffeff00406127981 */ /* 0x000ee2000c1e9b00 */
[C---:B------:R-:W-:Y:S02]  /*01b0*/  IMAD R11, R10.reuse, R11, 0x102 ;  /* 0x000001020a0b7424 */ /* 0x040fe400078e020b */
[----:B------:R-:W-:-:S02]  /*01c0*/  VIADD R10, R10, 0x1 ;  /* 0x000000010a0a7836 */ /* 0x000fc40000000000 */
[----:B------:R-:W-:Y:S01]  /*01d0*/  IMAD.IADD R23, R0, 0x1, R11 ;  /* 0x0000000100177824 */ /* 0x000fe200078e020b */
[----:B------:R-:W-:Y:S02]  /*01e0*/  IADD3 R13, PT, PT, R11, R0, -R13 ;  /* 0x000000000b0d7210 */ /* 0x000fe40007ffe80d */
[----:B------:R-:W-:Y:S01]  /*01f0*/  LOP3.LUT R10, R10, 0x1, RZ, 0xc0, !PT ;  /* 0x000000010a0a7812 */ /* 0x000fe200078ec0ff */
[C---:B-1----:R-:W-:Y:S01]  /*0200*/  IMAD.WIDE R14, R23.reuse, 0x8, R14 ;  /* 0x00000008170e7825 */ /* 0x042fe200078e020e */
[----:B------:R-:W-:-:S03]  /*0210*/  IADD3 R25, PT, PT, R23, -0x102, RZ ;  /* 0xfffffefe17197810 */ /* 0x000fc60007ffe0ff */
[----:B0-----:R-:W-:Y:S02]  /*0220*/  IMAD.IADD R9, R23, 0x1, R10 ;  /* 0x0000000117097824 */ /* 0x001fe400078e020a */
[--C-:B----4-:R-:W-:Y:S01]  /*0230*/  IMAD.WIDE R12, R13, 0x8, R4.reuse ;  /* 0x000000080d0c7825 */ /* 0x110fe200078e0204 */
[----:B------:R0:W5:Y:S01]  /*0240*/  LDG.E.64 R10, desc[UR4][R14.64] ;  /* 0x000000040e0a7981 */ /* 0x000162000c1e1b00 */
[----:B------:R-:W1:Y:S02]  /*0250*/  LDC.64 R22, c[0x0][0x380] ;  /* 0x0000e000ff167b82 */ /* 0x000e640000000a00 */
[--C-:B------:R-:W-:Y:S02]  /*0260*/  IMAD.WIDE R8, R9, 0x8, R4.reuse ;  /* 0x0000000809087825 */ /* 0x100fe400078e0204 */
[----:B------:R-:W5:Y:S02]  /*0270*/  LDG.E.64.CONSTANT R12, desc[UR4][R12.64] ;  /* 0x000000040c0c7981 */ /* 0x000f64000c1e9b00 */
[----:B------:R-:W-:-:S02]  /*0280*/  IMAD.WIDE R24, R25, 0x8, R4 ;  /* 0x0000000819187825 */ /* 0x000fc400078e0204 */
[----:B------:R-:W5:Y:S04]  /*0290*/  LDG.E.64.CONSTANT R8, desc[UR4][R8.64] ;  /* 0x0000000408087981 */ /* 0x000f68000c1e9b00 */
[----:B------:R0:W5:Y:S04]  /*02a0*/  LDG.E.64.CONSTANT R6, desc[UR4][R24.64] ;  /* 0x0000000418067981 */ /* 0x000168000c1e9b00 */
[----:B------:R0:W5:Y:S01]  /*02b0*/  LDG.E.64.CONSTANT R4, desc[UR4][R24.64+0x1020] ;  /* 0x0010200418047981 */ /* 0x000162000c1e9b00 */
[----:B------:R-:W1:Y:S01]  /*02c0*/  MUFU.RCP64H R27, UR6 ;  /* 0x00000006001b7d08 */ /* 0x000e620008001800 */
[----:B------:R-:W-:-:S06]  /*02d0*/  IMAD.MOV.U32 R26, RZ, RZ, 0x1 ;  /* 0x00000001ff1a7424 */ /* 0x000fcc00078e00ff */
[----:B-1----:R-:W-:-:S08]  /*02e0*/  DFMA R28, R26, -R22, 1 ;  /* 0x3ff000001a1c742b */ /* 0x002fd00000000816 */
[----:B------:R-:W-:-:S08]  /*02f0*/  DFMA R28, R28, R28, R28 ;  /* 0x0000001c1c1c722b */ /* 0x000fd0000000001c */
[----:B------:R-:W-:Y:S01]  /*0300*/  DFMA R28, R26, R28, R26 ;  /* 0x0000001c1a1c722b */ /* 0x000fe2000000001a */
        /* <DEDUP_REMOVED lines=13> */
[----:B0-----:R-:W-:Y:S05]  /*03e0*/  @P0 BRA P1, `(.L_x_19) ;  /* 0x0000000000100947 */ /* 0x001fea0000800000 */
[----:B------:R-:W-:-:S07]  /*03f0*/  MOV R0, 0x410 ;  /* 0x0000041000007802 */ /* 0x000fce0000000f00 */
[----:B-----5:R-:W-:Y:S05]  /*0400*/  CALL.REL.NOINC `($__internal_1_$__cuda_sm20_div_rn_f64_full) ;  /* 0x0000000000447944 */ /* 0x020fea0003c00000 */
[----:B------:R-:W-:Y:S02]  /*0410*/  IMAD.MOV.U32 R2, RZ, RZ, R22 ;  /* 0x000000ffff027224 */ /* 0x000fe400078e0016 */
[----:B------:R-:W-:-:S07]  /*0420*/  IMAD.MOV.U32 R3, RZ, RZ, R23 ;  /* 0x000000ffff037224 */ /* 0x000fce00078e0017 */
.L_x_19:
[----:B------:R-:W-:Y:S05]  /*0430*/  BSYNC.RECONVERGENT B0 ;  /* 0x0000000000007941 */ /* 0x000fea0003800200 */
.L_x_18:
[----:B-----5:R-:W-:Y:S01]  /*0440*/  DADD R8, R12, R8 ;  /* 0x000000000c087229 */ /* 0x020fe20000000008 */
[----:B------:R-:W-:Y:S01]  /*0450*/  UMOV UR6, 0x66666666 ;  /* 0x6666666600067882 */ /* 0x000fe20000000000 */
[----:B------:R-:W-:Y:S01]  /*0460*/  DADD R4, R6, R4 ;  /* 0x0000000006047229 */ /* 0x000fe20000000004 */
[----:B------:R-:W-:Y:S01]  /*0470*/  UMOV UR7, 0x3fe66666 ;  /* 0x3fe6666600077882 */ /* 0x000fe20000000000 */
[----:B------:R-:W-:Y:S01]  /*0480*/  UMOV UR8, 0x33333333 ;  /* 0x3333333300087882 */ /* 0x000fe20000000000 */
[----:B------:R-:W-:Y:S01]  /*0490*/  UMOV UR9, 0x3ffb3333 ;  /* 0x3ffb333300097882 */ /* 0x000fe20000000000 */
[----:B------:R-:W-:Y:S02]  /*04a0*/  DMUL R10, R10, -UR6 ;  /* 0x800000060a0a7c28 */ /* 0x000fe40008000000 */
[----:B------:R-:W-:-:S08]  /*04b0*/  DMUL R8, R8, 262144 ;  /* 0x4110000008087828 */ /* 0x000fd00000000000 */
[----:B------:R-:W-:-:S08]  /*04c0*/  DFMA R4, R4, 262144, R8 ;  /* 0x411000000404782b */ /* 0x000fd00000000008 */
[----:B------:R-:W-:-:S08]  /*04d0*/  DADD R4, R4, -R2 ;  /* 0x0000000004047229 */ /* 0x000fd00000000802 */
[----:B------:R-:W-:-:S08]  /*04e0*/  DMUL R4, R4, UR8 ;  /* 0x0000000804047c28 */ /* 0x000fd00008000000 */
[----:B------:R-:W-:-:S07]  /*04f0*/  DFMA R4, R4, 9.5367431640625e-07, R10 ;  /* 0x3eb000000404782b */ /* 0x000fce000000000a */
[----:B------:R-:W-:Y:S01]  /*0500*/  STG.E.64 desc[UR4][R14.64], R4 ;  /* 0x000000040e007986 */ /* 0x000fe2000c101b04 */
[----:B------:R-:W-:Y:S05]  /*0510*/  EXIT ;  /* 0x000000000000794d */ /* 0x000fea0003800000 */
        .weak           $__internal_1_$__cuda_sm20_div_rn_f64_full
        .type           $__internal_1_$__cuda_sm20_div_rn_f64_full,@function
        .size           $__internal_1_$__cuda_sm20_div_rn_f64_full,(.L_x_55 - $__internal_1_$__cuda_sm20_div_rn_f64_full)
$__internal_1_$__cuda_sm20_div_rn_f64_full:
[----:B------:R-:W0:Y:S01]  /*0520*/  LDC.64 R2, c[0x0][0x380] ;  /* 0x0000e000ff027b82 */ /* 0x000e220000000a00 */
[C---:B------:R-:W-:Y:S01]  /*0530*/  FSETP.GEU.AND P2, PT, |R19|.reuse, 1.469367938527859385e-39, PT ;  /* 0x001000001300780b */ /* 0x040fe20003f4e200 */
[----:B------:R-:W-:Y:S01]  /*0540*/  IMAD.MOV.U32 R25, RZ, RZ, 0x1ca00000 ;  /* 0x1ca00000ff197424 */ /* 0x000fe200078e00ff */
[----:B------:R-:W-:Y:S01]  /*0550*/  LOP3.LUT R22, R19, 0x7ff00000, RZ, 0xc0, !PT ;  /* 0x7ff0000013167812 */ /* 0x000fe200078ec0ff */
[----:B------:R-:W-:Y:S01]  /*0560*/  IMAD.MOV.U32 R26, RZ, RZ, 0x1 ;  /* 0x00000001ff1a7424 */ /* 0x000fe200078e00ff */
[----:B------:R-:W-:Y:S01]  /*0570*/  BSSY.RECONVERGENT B1, `(.L_x_20) ;  /* 0x0000050000017945 */ /* 0x000fe20003800200 */
[C---:B0-----:R-:W-:Y:S02]  /*0580*/  FSETP.GEU.AND P1, PT, |R3|.reuse, 1.469367938527859385e-39, PT ;  /* 0x001000000300780b */ /* 0x041fe40003f2e200 */
[C---:B------:R-:W-:Y:S02]  /*0590*/  LOP3.LUT R16, R3.reuse, 0x800fffff, RZ, 0xc0, !PT ;  /* 0x800fffff03107812 */ /* 0x040fe400078ec0ff */
[----:B------:R-:W-:-:S02]  /*05a0*/  LOP3.LUT R23, R3, 0x7ff00000, RZ, 0xc0, !PT ;  /* 0x7ff0000003177812 */ /* 0x000fc400078ec0ff */
[----:B------:R-:W-:Y:S01]  /*05b0*/  LOP3.LUT R17, R16, 0x3ff00000, RZ, 0xfc, !PT ;  /* 0x3ff0000010117812 */ /* 0x000fe200078efcff */
[----:B------:R-:W-:Y:S01]  /*05c0*/  IMAD.MOV.U32 R16, RZ, RZ, R2 ;  /* 0x000000ffff107224 */ /* 0x000fe200078e0002 */
[----:B------:R-:W-:-:S04]  /*05d0*/  ISETP.GE.U32.AND P0, PT, R22, R23, PT ;  /* 0x000000171600720c */ /* 0x000fc80003f06070 */
[----:B------:R-:W-:Y:S01]  /*05e0*/  SEL R25, R25, 0x63400000, !P0 ;  /* 0x6340000019197807 */ /* 0x000fe20004000000 */
[----:B------:R-:W0:Y:S03]  /*05f0*/  @!P1 LDC.64 R20, c[0x0][0x380] ;  /* 0x0000e000ff149b82 */ /* 0x000e260000000a00 */
[----:B------:R-:W-:-:S04]  /*0600*/  @!P2 LOP3.LUT R28, R25, 0x80000000, R19, 0xf8, !PT ;  /* 0x80000000191ca812 */ /* 0x000fc800078ef813 */
[----:B------:R-:W-:Y:S01]  /*0610*/  @!P2 LOP3.LUT R29, R28, 0x100000, RZ, 0xfc, !PT ;  /* 0x001000001c1da812 */ /* 0x000fe200078efcff */
[----:B------:R-:W-:Y:S01]  /*0620*/  @!P2 IMAD.MOV.U32 R28, RZ, RZ, RZ ;  /* 0x000000ffff1ca224 */ /* 0x000fe200078e00ff */
[----:B0-----:R-:W-:Y:S01]  /*0630*/  @!P1 DMUL R16, R20, 8.98846567431157953865e+307 ;  /* 0x7fe0000014109828 */ /* 0x001fe20000000000 */
[----:B------:R-:W-:Y:S02]  /*0640*/  LOP3.LUT R21, R25, 0x800fffff, R19, 0xf8, !PT ;  /* 0x800fffff19157812 */ /* 0x000fe400078ef813 */
[----:B------:R-:W-:-:S03]  /*0650*/  MOV R20, R18 ;  /* 0x0000001200147202 */ /* 0x000fc60000000f00 */
[----:B------:R-:W0:Y:S03]  /*0660*/  MUFU.RCP64H R27, R17 ;  /* 0x00000011001b7308 */ /* 0x000e260000001800 */
[----:B------:R-:W-:Y:S02]  /*0670*/  @!P2 DFMA R20, R20, 2, -R28 ;  /* 0x400000001414a82b */ /* 0x000fe4000000081c */
[----:B0-----:R-:W-:-:S08]  /*0680*/  DFMA R28, R26, -R16, 1 ;  /* 0x3ff000001a1c742b */ /* 0x001fd00000000810 */
[----:B------:R-:W-:-:S08]  /*0690*/  DFMA R28, R28, R28, R28 ;  /* 0x0000001c1c1c722b */ /* 0x000fd0000000001c */
[----:B------:R-:W-:-:S08]  /*06a0*/  DFMA R28, R26, R28, R26 ;  /* 0x0000001c1a1c722b */ /* 0x000fd0000000001a */
[----:B------:R-:W-:-:S08]  /*06b0*/  DFMA R26, R28, -R16, 1 ;  /* 0x3ff000001c1a742b */ /* 0x000fd00000000810 */
[----:B------:R-:W-:-:S08]  /*06c0*/  DFMA R26, R28, R26, R28 ;  /* 0x0000001a1c1a722b */ /* 0x000fd0000000001c */
[----:B------:R-:W-:-:S08]  /*06d0*/  DMUL R28, R26, R20 ;  /* 0x000000141a1c7228 */ /* 0x000fd00000000000 */
[----:B------:R-:W-:-:S08]  /*06e0*/  DFMA R30, R28, -R16, R20 ;  /* 0x800000101c1e722b */ /* 0x000fd00000000014 */
[----:B------:R-:W-:Y:S01]  /*06f0*/  DFMA R26, R26, R30, R28 ;  /* 0x0000001e1a1a722b */ /* 0x000fe2000000001c */
[----:B------:R-:W-:Y:S01]  /*0700*/  IMAD.MOV.U32 R29, RZ, RZ, R22 ;  /* 0x000000ffff1d7224 */ /* 0x000fe200078e0016 */
[----:B------:R-:W-:-:S05]  /*0710*/  @!P2 LOP3.LUT R29, R21, 0x7ff00000, RZ, 0xc0, !PT ;  /* 0x7ff00000151da812 */ /* 0x000fca00078ec0ff */
[----:B------:R-:W-:-:S05]  /*0720*/  VIADD R24, R29, 0xffffffff ;  /* 0xffffffff1d187836 */ /* 0x000fca0000000000 */
[----:B------:R-:W-:Y:S01]  /*0730*/  ISETP.GT.U32.AND P0, PT, R24, 0x7feffffe, PT ;  /* 0x7feffffe1800780c */ /* 0x000fe20003f04070 */
[----:B------:R-:W-:Y:S01]  /*0740*/  IMAD.MOV.U32 R24, RZ, RZ, R23 ;  /* 0x000000ffff187224 */ /* 0x000fe200078e0017 */
[----:B------:R-:W-:-:S04]  /*0750*/  @!P1 LOP3.LUT R24, R17, 0x7ff00000, RZ, 0xc0, !PT ;  /* 0x7ff0000011189812 */ /* 0x000fc800078ec0ff */
[----:B------:R-:W-:-:S04]  /*0760*/  IADD3 R28, PT, PT, R24, -0x1, RZ ;  /* 0xffffffff181c7810 */ /* 0x000fc80007ffe0ff */
[----:B------:R-:W-:-:S13]  /*0770*/  ISETP.GT.U32.OR P0, PT, R28, 0x7feffffe, P0 ;  /* 0x7feffffe1c00780c */ /* 0x000fda0000704470 */
[----:B------:R-:W-:Y:S05]  /*0780*/  @P0 BRA `(.L_x_21) ;  /* 0x0000000000600947 */ /* 0x000fea0003800000 */
[----:B------:R-:W-:Y:S01]  /*0790*/  VIADDMNMX R22, R22, -R23, 0xb9600000, !PT ;  /* 0xb960000016167446 */ /* 0x000fe20007800917 */
[----:B------:R-:W-:-:S03]  /*07a0*/  IMAD.MOV.U32 R18, RZ, RZ, RZ ;  /* 0x000000ffff127224 */ /* 0x000fc600078e00ff */
[----:B------:R-:W-:-:S05]  /*07b0*/  VIMNMX R22, PT, PT, R22, 0x46a00000, PT ;  /* 0x46a0000016167848 */ /* 0x000fca0003fe0100 */
[----:B------:R-:W-:-:S04]  /*07c0*/  IMAD.IADD R25, R22, 0x1, -R25 ;  /* 0x0000000116197824 */ /* 0x000fc800078e0a19 */
        /* <DEDUP_REMOVED lines=11> */
[----:B------:R-:W-:Y:S01]  /*0880*/  MOV R2, RZ ;  /* 0x000000ff00027202 */ /* 0x000fe20000000f00 */
[----:B------:R-:W-:Y:S01]  /*0890*/  DMUL.RP R18, R26, R18 ;  /* 0x000000121a127228 */ /* 0x000fe20000008000 */
[----:B------:R-:W-:-:S04]  /*08a0*/  IADD3 R25, PT, PT, -R25, -0x43300000, RZ ;  /* 0xbcd0000019197810 */ /* 0x000fc80007ffe1ff */
[----:B------:R-:W-:-:S05]  /*08b0*/  DFMA R2, R22, -R2, R26 ;  /* 0x800000021602722b */ /* 0x000fca000000001a */
[----:B------:R-:W-:-:S05]  /*08c0*/  LOP3.LUT R21, R19, R21, RZ, 0x3c, !PT ;  /* 0x0000001513157212 */ /* 0x000fca00078e3cff */
[----:B------:R-:W-:-:S04]  /*08d0*/  FSETP.NEU.AND P0, PT, |R3|, R25, PT ;  /* 0x000000190300720b */ /* 0x000fc80003f0d200 */
[----:B------:R-:W-:Y:S02]  /*08e0*/  FSEL R22, R18, R22, !P0 ;  /* 0x0000001612167208 */ /* 0x000fe40004000000 */
[----:B------:R-:W-:Y:S01]  /*08f0*/  FSEL R23, R21, R23, !P0 ;  /* 0x0000001715177208 */ /* 0x000fe20004000000 */
[----:B------:R-:W-:Y:S06]  /*0900*/  BRA `(.L_x_22) ;  /* 0x0000000000587947 */ /* 0x000fec0003800000 */
.L_x_21:
[----:B------:R-:W-:-:S14]  /*0910*/  DSETP.NAN.AND P0, PT, R18, R18, PT ;  /* 0x000000121200722a */ /* 0x000fdc0003f08000 */
[----:B------:R-:W-:Y:S05]  /*0920*/  @P0 BRA `(.L_x_23) ;  /* 0x0000000000480947 */ /* 0x000fea0003800000 */
[----:B------:R-:W0:Y:S02]  /*0930*/  LDC.64 R16, c[0x0][0x380] ;  /* 0x0000e000ff107b82 */ /* 0x000e240000000a00 */
[----:B0-----:R-:W-:-:S14]  /*0940*/  DSETP.NAN.AND P0, PT, R16, R16, PT ;  /* 0x000000101000722a */ /* 0x001fdc0003f08000 */
[----:B------:R-:W-:Y:S05]  /*0950*/  @P0 BRA `(.L_x_24) ;  /* 0x0000000000300947 */ /* 0x000fea0003800000 */
[----:B------:R-:W-:Y:S01]  /*0960*/  ISETP.NE.AND P0, PT, R29, R24, PT ;  /* 0x000000181d00720c */ /* 0x000fe20003f05270 */
[----:B------:R-:W-:Y:S02]  /*0970*/  IMAD.MOV.U32 R22, RZ, RZ, 0x0 ;  /* 0x00000000ff167424 */ /* 0x000fe400078e00ff */
[----:B------:R-:W-:-:S10]  /*0980*/  IMAD.MOV.U32 R23, RZ, RZ, -0x80000 ;  /* 0xfff80000ff177424 */ /* 0x000fd400078e00ff */
        /* <DEDUP_REMOVED lines=9> */
.L_x_24:
[----:B------:R-:W-:Y:S02]  /*0a20*/  LOP3.LUT R23, R3, 0x80000, RZ, 0xfc, !PT ;  /* 0x0008000003177812 */ /* 0x000fe400078efcff */
[----:B------:R-:W-:Y:S01]  /*0a30*/  MOV R22, R2 ;  /* 0x0000000200167202 */ /* 0x000fe20000000f00 */
[----:B------:R-:W-:Y:S06]  /*0a40*/  BRA `(.L_x_22) ;  /* 0x0000000000087947 */ /* 0x000fec0003800000 */
.L_x_23:
[----:B------:R-:W-:Y:S01]  /*0a50*/  LOP3.LUT R23, R19, 0x80000, RZ, 0xfc, !PT ;  /* 0x0008000013177812 */ /* 0x000fe200078efcff */
[----:B------:R-:W-:-:S07]  /*0a60*/  IMAD.MOV.U32 R22, RZ, RZ, R18 ;  /* 0x000000ffff167224 */ /* 0x000fce00078e0012 */
.L_x_22:
[----:B------:R-:W-:Y:S05]  /*0a70*/  BSYNC.RECONVERGENT B1 ;  /* 0x0000000000017941 */ /* 0x000fea0003800200 */
.L_x_20:
[----:B------:R-:W-:Y:S02]  /*0a80*/  IMAD.MOV.U32 R2, RZ, RZ, R0 ;  /* 0x000000ffff027224 */ /* 0x000fe400078e0000 */
[----:B------:R-:W-:-:S04]  /*0a90*/  IMAD.MOV.U32 R3, RZ, RZ, 0x0 ;  /* 0x00000000ff037424 */ /* 0x000fc800078e00ff */
[----:B------:R-:W-:Y:S05]  /*0aa0*/  RET.REL.NODEC R2 `(_Z12black_kerneldPKdS0_S0_Pd) ;  /* 0xfffffff402547950 */ /* 0x000fea0003c3ffff */
.L_x_25:
        /* <DEDUP_REMOVED lines=13> */
.L_x_55:


//--------------------- .text._Z10red_kerneldPKdS0_S0_Pd --------------------------
	.section	.text._Z10red_kerneldPKdS0_S0_Pd,"ax",@progbits
	.align	128
        .global         _Z10red_kerneldPKdS0_S0_Pd
        .type           _Z10red_kerneldPKdS0_S0_Pd,@function
        .size           _Z10red_kerneldPKdS0_S0_Pd,(.L_x_56 - _Z10red_kerneldPKdS0_S0_Pd)
        .other          _Z10red_kerneldPKdS0_S0_Pd,@"STO_CUDA_ENTRY STV_DEFAULT"
_Z10red_kerneldPKdS0_S0_Pd:
.text._Z10red_kerneldPKdS0_S0_Pd:
        /* <DEDUP_REMOVED lines=17> */
[----:B------:R-:W-:-:S05]  /*0110*/  VIADD R2, R10, 0x1 ;  /* 0x000000010a027836 */ /* 0x000fca0000000000 */
        /* <DEDUP_REMOVED lines=10> */
[C---:B------:R-:W-:Y:S01]  /*01c0*/  IMAD R11, R10.reuse, R11, 0x102 ;  /* 0x000001020a0b7424 */ /* 0x040fe200078e020b */
[----:B------:R-:W-:-:S03]  /*01d0*/  LOP3.LUT R10, R10, 0x1, RZ, 0xc0, !PT ;  /* 0x000000010a0a7812 */ /* 0x000fc600078ec0ff */
[----:B------:R-:W-:Y:S01]  /*01e0*/  IMAD.IADD R13, R0, 0x1, R11 ;  /* 0x00000001000d7824 */ /* 0x000fe200078e020b */
[----:B------:R-:W-:Y:S02]  /*01f0*/  IADD3 R11, PT, PT, R11, R0, -R23 ;  /* 0x000000000b0b7210 */ /* 0x000fe40007ffe817 */
[----:B------:R-:W1:Y:S01]  /*0200*/  LDC.64 R22, c[0x0][0x380] ;  /* 0x0000e000ff167b82 */ /* 0x000e620000000a00 */
[C---:B0-----:R-:W-:Y:S01]  /*0210*/  IMAD.IADD R9, R13.reuse, 0x1, R10 ;  /* 0x000000010d097824 */ /* 0x041fe200078e020a */
[----:B------:R-:W-:Y:S01]  /*0220*/  IADD3 R25, PT, PT, R13, -0x102, RZ ;  /* 0xfffffefe0d197810 */ /* 0x000fe20007ffe0ff */
[----:B----4-:R-:W-:-:S04]  /*0230*/  IMAD.WIDE R10, R11, 0x8, R4 ;  /* 0x000000080b0a7825 */ /* 0x010fc800078e0204 */
[----:B------:R-:W-:Y:S02]  /*0240*/  IMAD.WIDE R8, R9, 0x8, R4 ;  /* 0x0000000809087825 */ /* 0x000fe400078e0204 */
[----:B------:R-:W5:Y:S02]  /*0250*/  LDG.E.64.CONSTANT R10, desc[UR4][R10.64] ;  /* 0x000000040a0a7981 */ /* 0x000f64000c1e9b00 */
[----:B-1----:R-:W-:Y:S02]  /*0260*/  IMAD.WIDE R14, R13, 0x8, R14 ;  /* 0x000000080d0e7825 */ /* 0x002fe400078e020e */
[----:B------:R-:W5:Y:S02]  /*0270*/  LDG.E.64.CONSTANT R8, desc[UR4][R8.64] ;  /* 0x0000000408087981 */ /* 0x000f64000c1e9b00 */
[----:B------:R-:W-:Y:S02]  /*0280*/  IMAD.WIDE R24, R25, 0x8, R4 ;  /* 0x0000000819187825 */ /* 0x000fe400078e0204 */
[----:B------:R0:W5:Y:S04]  /*0290*/  LDG.E.64 R12, desc[UR4][R14.64] ;  /* 0x000000040e0c7981 */ /* 0x000168000c1e1b00 */
        /* <DEDUP_REMOVED lines=22> */
[----:B-----5:R-:W-:Y:S05]  /*0400*/  CALL.REL.NOINC `($__internal_2_$__cuda_sm20_div_rn_f64_full) ;  /* 0x0000000000447944 */ /* 0x020fea0003c00000 */
[----:B------:R-:W-:Y:S02]  /*0410*/  IMAD.MOV.U32 R2, RZ, RZ, R22 ;  /* 0x000000ffff027224 */ /* 0x000fe400078e0016 */
[----:B------:R-:W-:-:S07]  /*0420*/  IMAD.MOV.U32 R3, RZ, RZ, R23 ;  /* 0x000000ffff037224 */ /* 0x000fce00078e0017 */
.L_x_27:
[----:B------:R-:W-:Y:S05]  /*0430*/  BSYNC.RECONVERGENT B0 ;  /* 0x0000000000007941 */ /* 0x000fea0003800200 */
.L_x_26:
        /* <DEDUP_REMOVED lines=14> */
        .weak           $__internal_2_$__cuda_sm20_div_rn_f64_full
        .type           $__internal_2_$__cuda_sm20_div_rn_f64_full,@function
        .size           $__internal_2_$__cuda_sm20_div_rn_f64_full,(.L_x_56 - $__internal_2_$__cuda_sm20_div_rn_f64_full)
$__internal_2_$__cuda_sm20_div_rn_f64_full:
        /* <DEDUP_REMOVED lines=63> */
.L_x_29:
        /* <DEDUP_REMOVED lines=17> */
.L_x_32:
[----:B------:R-:W-:Y:S02]  /*0a20*/  LOP3.LUT R23, R3, 0x80000, RZ, 0xfc, !PT ;  /* 0x0008000003177812 */ /* 0x000fe400078efcff */
[----:B------:R-:W-:Y:S01]  /*0a30*/  MOV R22, R2 ;  /* 0x0000000200167202 */ /* 0x000fe20000000f00 */
[----:B------:R-:W-:Y:S06]  /*0a40*/  BRA `(.L_x_30) ;  /* 0x0000000000087947 */ /* 0x000fec0003800000 */
.L_x_31:
[----:B------:R-:W-:Y:S01]  /*0a50*/  LOP3.LUT R23, R19, 0x80000, RZ, 0xfc, !PT ;  /* 0x0008000013177812 */ /* 0x000fe200078efcff */
[----:B------:R-:W-:-:S07]  /*0a60*/  IMAD.MOV.U32 R22, RZ, RZ, R18 ;  /* 0x000000ffff167224 */ /* 0x000fce00078e0012 */
.L_x_30:
[----:B------:R-:W-:Y:S05]  /*0a70*/  BSYNC.RECONVERGENT B1 ;  /* 0x0000000000017941 */ /* 0x000fea0003800200 */
.L_x_28:
[----:B------:R-:W-:Y:S02]  /*0a80*/  IMAD.MOV.U32 R2, RZ, RZ, R0 ;  /* 0x000000ffff027224 */ /* 0x000fe400078e0000 */
[----:B------:R-:W-:-:S04]  /*0a90*/  IMAD.MOV.U32 R3, RZ, RZ, 0x0 ;  /* 0x00000000ff037424 */ /* 0x000fc800078e00ff */
[----:B------:R-:W-:Y:S05]  /*0aa0*/  RET.REL.NODEC R2 `(_Z10red_kerneldPKdS0_S0_Pd) ;  /* 0xfffffff402547950 */ /* 0x000fea0003c3ffff */
.L_x_33:
        /* <DEDUP_REMOVED lines=13> */
.L_x_56:


//--------------------- .text._Z17set_vert_pres_BCsPdS_ --------------------------
	.section	.text._Z17set_vert_pres_BCsPdS_,"ax",@progbits
	.align	128
        .global         _Z17set_vert_pres_BCsPdS_
        .type           _Z17set_vert_pres_BCsPdS_,@function
        .size           _Z17set_vert_pres_BCsPdS_,(.L_x_64 - _Z17set_vert_pres_BCsPdS_)
        .other          _Z17set_vert_pres_BCsPdS_,@"STO_CUDA_ENTRY STV_DEFAULT"
_Z17set_vert_pres_BCsPdS_:
.text._Z17set_vert_pres_BCsPdS_:
[----:B------:R-:W-:Y:S01]  /*0000*/  LDC R1, c[0x0][0x37c] ;  /* 0x0000df00ff017b82 */ /* 0x000fe20000000800 */
[----:B------:R-:W0:Y:S07]  /*0010*/  S2R R0, SR_TID.X ;  /* 0x0000000000007919 */ /* 0x000e2e0000002100 */
[----:B------:R-:W0:Y:S01]  /*0020*/  S2UR UR6, SR_CTAID.X ;  /* 0x00000000000679c3 */ /* 0x000e220000002500 */
[----:B------:R-:W1:Y:S07]  /*0030*/  LDCU.64 UR4, c[0x0][0x358] ;  /* 0x00006b00ff0477ac */ /* 0x000e6e0008000a00 */
[----:B------:R-:W0:Y:S08]  /*0040*/  LDC R5, c[0x0][0x360] ;  /* 0x0000d800ff057b82 */ /* 0x000e300000000800 */
[----:B------:R-:W2:Y:S08]  /*0050*/  LDC.64 R2, c[0x0][0x380] ;  /* 0x0000e000ff027b82 */ /* 0x000eb00000000a00 */
[----:B------:R-:W3:Y:S01]  /*0060*/  LDC.64 R6, c[0x0][0x388] ;  /* 0x0000e200ff067b82 */ /* 0x000ee20000000a00 */
[----:B0-----:R-:W-:-:S04]  /*0070*/  IMAD R5, R5, UR6, R0 ;  /* 0x0000000605057c24 */ /* 0x001fc8000f8e0200 */
[----:B--2---:R-:W-:-:S04]  /*0080*/  IMAD.WIDE R2, R5, 0x8, R2 ;  /* 0x0000000805027825 */ /* 0x004fc800078e0202 */
[----:B---3--:R-:W-:Y:S02]  /*0090*/  IMAD.WIDE R6, R5, 0x8, R6 ;  /* 0x0000000805067825 */ /* 0x008fe400078e0206 */
[----:B-1----:R-:W2:Y:S04]  /*00a0*/  LDG.E.64 R4, desc[UR4][R2.64+0x818] ;  /* 0x0008180402047981 */ /* 0x002ea8000c1e1b00 */
[----:B------:R-:W3:Y:S04]  /*00b0*/  LDG.E.64 R8, desc[UR4][R6.64+0x818] ;  /* 0x0008180406087981 */ /* 0x000ee8000c1e1b00 */
[----:B--2---:R-:W-:Y:S04]  /*00c0*/  STG.E.64 desc[UR4][R6.64+0x8], R4 ;  /* 0x0000080406007986 */ /* 0x004fe8000c101b04 */
[----:B---3--:R-:W-:Y:S04]  /*00d0*/  STG.E.64 desc[UR4][R2.64+0x8], R8 ;  /* 0x0000080802007986 */ /* 0x008fe8000c101b04 */
[----:B------:R-:W2:Y:S04]  /*00e0*/  LDG.E.64 R10, desc[UR4][R2.64+0x102008] ;  /* 0x10200804020a7981 */ /* 0x000ea8000c1e1b00 */
[----:B------:R-:W3:Y:S04]  /*00f0*/  LDG.E.64 R12, desc[UR4][R6.64+0x102008] ;  /* 0x10200804060c7981 */ /* 0x000ee8000c1e1b00 */
[----:B--2---:R-:W-:Y:S04]  /*0100*/  STG.E.64 desc[UR4][R6.64+0x102818], R10 ;  /* 0x1028180a06007986 */ /* 0x004fe8000c101b04 */
[----:B---3--:R-:W-:Y:S01]  /*0110*/  STG.E.64 desc[UR4][R2.64+0x102818], R12 ;  /* 0x1028180c02007986 */ /* 0x008fe2000c101b04 */
[----:B------:R-:W-:Y:S05]  /*0120*/  EXIT ;  /* 0x000000000000794d */ /* 0x000fea0003800000 */
.L_x_34:
        /* <DEDUP_REMOVED lines=13> */
.L_x_64:


//--------------------- .text._Z17set_horz_pres_BCsPdS_ --------------------------
	.section	.text._Z17set_horz_pres_BCsPdS_,"ax",@progbits
	.align	128
        .global         _Z17set_horz_pres_BCsPdS_
        .type           _Z17set_horz_pres_BCsPdS_,@function
        .size           _Z17set_horz_pres_BCsPdS_,(.L_x_65 - _Z17set_horz_pres_BCsPdS_)
        .other          _Z17set_horz_pres_BCsPdS_,@"STO_CUDA_ENTRY STV_DEFAULT"
_Z17set_horz_pres_BCsPdS_:
.text._Z17set_horz_pres_BCsPdS_:
        /* <DEDUP_REMOVED lines=8> */
[----:B------:R-:W-:-:S04]  /*0080*/  IMAD R5, R0, 0x204, RZ ;  /* 0x0000020400057824 */ /* 0x000fc800078e02ff */
        /* <DEDUP_REMOVED lines=11> */
.L_x_35:
        /* <DEDUP_REMOVED lines=12> */
.L_x_65:


//--------------------- .text._Z12sum_pressurePKdS0_Pd --------------------------
	.section	.text._Z12sum_pressurePKdS0_Pd,"ax",@progbits
	.align	128
        .global         _Z12sum_pressurePKdS0_Pd
        .type           _Z12sum_pressurePKdS0_Pd,@function
        .size           _Z12sum_pressurePKdS0_Pd,(.L_x_66 - _Z12sum_pressurePKdS0_Pd)
        .other          _Z12sum_pressurePKdS0_Pd,@"STO_CUDA_ENTRY STV_DEFAULT"
_Z12sum_pressurePKdS0_Pd:
.text._Z12sum_pressurePKdS0_Pd:
[----:B------:R-:W-:Y:S01]  /*0000*/  LDC R1, c[0x0][0x37c] ;  /* 0x0000df00ff017b82 */ /* 0x000fe20000000800 */
[----:B------:R-:W0:Y:S07]  /*0010*/  S2R R2, SR_TID.X ;  /* 0x0000000000027919 */ /* 0x000e2e0000002100 */
[----:B------:R-:W0:Y:S01]  /*0020*/  S2UR UR8, SR_CTAID.X ;  /* 0x00000000000879c3 */ /* 0x000e220000002500 */
[----:B------:R-:W1:Y:S01]  /*0030*/  LDCU.64 UR6, c[0x0][0x358] ;  /* 0x00006b00ff0677ac */ /* 0x000e620008000a00 */
[----:B------:R-:W2:Y:S01]  /*0040*/  S2R R0, SR_CTAID.Y ;  /* 0x0000000000007919 */ /* 0x000ea20000002600 */
[----:B------:R-:W2:Y:S05]  /*0050*/  S2R R9, SR_TID.Y ;  /* 0x0000000000097919 */ /* 0x000eaa0000002200 */
[----:B------:R-:W0:Y:S01]  /*0060*/  LDC R3, c[0x0][0x360] ;  /* 0x0000d800ff037b82 */ /* 0x000e220000000800 */
[----:B------:R-:W2:Y:S07]  /*0070*/  LDCU UR4, c[0x0][0x364] ;  /* 0x00006c80ff0477ac */ /* 0x000eae0008000800 */
[----:B------:R-:W3:Y:S08]  /*0080*/  LDC.64 R6, c[0x0][0x388] ;  /* 0x0000e200ff067b82 */ /* 0x000ef00000000a00 */
[----:B------:R-:W4:Y:S01]  /*0090*/  LDC.64 R4, c[0x0][0x380] ;  /* 0x0000e000ff047b82 */ /* 0x000f220000000a00 */
[----:B0-----:R-:W-:-:S02]  /*00a0*/  IMAD R8, R3, UR8, R2 ;  /* 0x0000000803087c24 */ /* 0x001fc4000f8e0202 */
[----:B--2---:R-:W-:-:S04]  /*00b0*/  IMAD R3, R0, UR4, R9 ;  /* 0x0000000400037c24 */ /* 0x004fc8000f8e0209 */
[----:B------:R-:W-:-:S05]  /*00c0*/  IMAD R3, R3, 0x102, R8 ;  /* 0x0000010203037824 */ /* 0x000fca00078e0208 */
[----:B------:R-:W-:-:S05]  /*00d0*/  IADD3 R3, PT, PT, R3, 0x103, RZ ;  /* 0x0000010303037810 */ /* 0x000fca0007ffe0ff */
[----:B---3--:R-:W-:-:S04]  /*00e0*/  IMAD.WIDE R6, R3, 0x8, R6 ;  /* 0x0000000803067825 */ /* 0x008fc800078e0206 */
[----:B----4-:R-:W-:Y:S02]  /*00f0*/  IMAD.WIDE R4, R3, 0x8, R4 ;  /* 0x0000000803047825 */ /* 0x010fe400078e0204 */
[----:B-1----:R-:W2:Y:S04]  /*0100*/  LDG.E.64.CONSTANT R6, desc[UR6][R6.64] ;  /* 0x0000000606067981 */ /* 0x002ea8000c1e9b00 */
[----:B------:R-:W3:Y:S01]  /*0110*/  LDG.E.64.CONSTANT R4, desc[UR6][R4.64] ;  /* 0x0000000604047981 */ /* 0x000ee2000c1e9b00 */
[----:B------:R-:W0:Y:S01]  /*0120*/  S2UR UR5, SR_CgaCtaId ;  /* 0x00000000000579c3 */ /* 0x000e220000008800 */
[----:B------:R-:W-:Y:S01]  /*0130*/  UMOV UR4, 0x400 ;  /* 0x0000040000047882 */ /* 0x000fe20000000000 */
[C---:B------:R-:W-:Y:S02]  /*0140*/  ISETP.GT.U32.AND P1, PT, R2.reuse, 0x3f, PT ;  /* 0x0000003f0200780c */ /* 0x040fe40003f24070 */
[----:B------:R-:W-:Y:S01]  /*0150*/  ISETP.GT.U32.AND P0, PT, R2, 0x1f, PT ;  /* 0x0000001f0200780c */ /* 0x000fe20003f04070 */
[----:B0-----:R-:W-:-:S06]  /*0160*/  ULEA UR4, UR5, UR4, 0x18 ;  /* 0x0000000405047291 */ /* 0x001fcc000f8ec0ff */
[----:B------:R-:W-:Y:S01]  /*0170*/  LEA R3, R2, UR4, 0x3 ;  /* 0x0000000402037c11 */ /* 0x000fe2000f8e18ff */
[----:B--2---:R-:W-:-:S08]  /*0180*/  DMUL R8, R6, R6 ;  /* 0x0000000606087228 */ /* 0x004fd00000000000 */
[----:B---3--:R-:W-:-:S07]  /*0190*/  DFMA R8, R4, R4, R8 ;  /* 0x000000040408722b */ /* 0x008fce0000000008 */
        /* <DEDUP_REMOVED lines=50> */
.L_x_36:
        /* <DEDUP_REMOVED lines=12> */
.L_x_66:


//--------------------- .text._Z11calculate_GdPKdS0_Pd --------------------------
	.section	.text._Z11calculate_GdPKdS0_Pd,"ax",@progbits
	.align	128
        .global         _Z11calculate_GdPKdS0_Pd
        .type           _Z11calculate_GdPKdS0_Pd,@function
        .size           _Z11calculate_GdPKdS0_Pd,(.L_x_57 - _Z11calculate_GdPKdS0_Pd)
        .other          _Z11calculate_GdPKdS0_Pd,@"STO_CUDA_ENTRY STV_DEFAULT"
_Z11calculate_GdPKdS0_Pd:
.text._Z11calculate_GdPKdS0_Pd:
[----:B------:R-:W-:Y:S01]  /*0000*/  LDC R1, c[0x0][0x37c] ;  /* 0x0000df00ff017b82 */ /* 0x000fe20000000800 */
[----:B------:R-:W0:Y:S07]  /*0010*/  S2R R3, SR_TID.X ;  /* 0x0000000000037919 */ /* 0x000e2e0000002100 */
[----:B------:R-:W0:Y:S01]  /*0020*/  S2UR UR4, SR_CTAID.X ;  /* 0x00000000000479c3 */ /* 0x000e220000002500 */
[----:B------:R-:W1:Y:S07]  /*0030*/  S2R R5, SR_TID.Y ;  /* 0x0000000000057919 */ /* 0x000e6e0000002200 */
[----:B------:R-:W0:Y:S08]  /*0040*/  LDC R0, c[0x0][0x360] ;  /* 0x0000d800ff007b82 */ /* 0x000e300000000800 */
[----:B------:R-:W1:Y:S08]  /*0050*/  S2UR UR6, SR_CTAID.Y ;  /* 0x00000000000679c3 */ /* 0x000e700000002600 */
[----:B------:R-:W1:Y:S01]  /*0060*/  LDC R4, c[0x0][0x364] ;  /* 0x0000d900ff047b82 */ /* 0x000e620000000800 */
[----:B0-----:R-:W-:Y:S01]  /*0070*/  IMAD R0, R0, UR4, R3 ;  /* 0x0000000400007c24 */ /* 0x001fe2000f8e0203 */
[----:B------:R-:W0:Y:S03]  /*0080*/  LDCU.64 UR4, c[0x0][0x358] ;  /* 0x00006b00ff0477ac */ /* 0x000e260008000a00 */
[----:B------:R-:W-:-:S05]  /*0090*/  VIADD R0, R0, 0x1 ;  /* 0x0000000100007836 */ /* 0x000fca0000000000 */
[----:B------:R-:W-:Y:S01]  /*00a0*/  ISETP.NE.AND P0, PT, R0, 0x200, PT ;  /* 0x000002000000780c */ /* 0x000fe20003f05270 */
[----:B-1----:R-:W-:-:S12]  /*00b0*/  IMAD R4, R4, UR6, R5 ;  /* 0x0000000604047c24 */ /* 0x002fd8000f8e0205 */
[----:B0-----:R-:W-:Y:S05]  /*00c0*/  @P0 BRA `(.L_x_37) ;  /* 0x00000000002c0947 */ /* 0x001fea0003800000 */
[----:B------:R-:W0:Y:S01]  /*00d0*/  LDC.64 R2, c[0x0][0x390] ;  /* 0x0000e400ff027b82 */ /* 0x000e220000000a00 */
[----:B------:R-:W-:-:S04]  /*00e0*/  IMAD.MOV.U32 R11, RZ, RZ, 0x202 ;  /* 0x00000202ff0b7424 */ /* 0x000fc800078e00ff */
[----:B------:R-:W-:-:S03]  /*00f0*/  IMAD R11, R4, R11, 0x202 ;  /* 0x00000202040b7424 */ /* 0x000fc600078e020b */
[----:B------:R-:W1:Y:S01]  /*0100*/  LDC.64 R6, c[0x0][0x398] ;  /* 0x0000e600ff067b82 */ /* 0x000e620000000a00 */
[----:B0-----:R-:W-:-:S05]  /*0110*/  IMAD.WIDE.U32 R2, R11, 0x8, R2 ;  /* 0x000000080b027825 */ /* 0x001fca00078e0002 */
[----:B------:R-:W2:Y:S04]  /*0120*/  LDG.E.64.CONSTANT R4, desc[UR4][R2.64] ;  /* 0x0000000402047981 */ /* 0x000ea8000c1e9b00 */
[----:B------:R-:W3:Y:S01]  /*0130*/  LDG.E.64.CONSTANT R8, desc[UR4][R2.64+0x1000] ;  /* 0x0010000402087981 */ /* 0x000ee2000c1e9b00 */
[----:B-1----:R-:W-:-:S05]  /*0140*/  IMAD.WIDE.U32 R6, R11, 0x8, R6 ;  /* 0x000000080b067825 */ /* 0x002fca00078e0006 */
[----:B--2---:R-:W-:Y:S04]  /*0150*/  STG.E.64 desc[UR4][R6.64], R4 ;  /* 0x0000000406007986 */ /* 0x004fe8000c101b04 */
[----:B---3--:R-:W-:Y:S01]  /*0160*/  STG.E.64 desc[UR4][R6.64+0x1000], R8 ;  /* 0x0010000806007986 */ /* 0x008fe2000c101b04 */
[----:B------:R-:W-:Y:S05]  /*0170*/  EXIT ;  /* 0x000000000000794d */ /* 0x000fea0003800000 */
.L_x_37:
[----:B------:R-:W0:Y:S01]  /*0180*/  LDC.64 R28, c[0x0][0x390] ;  /* 0x0000e400ff1c7b82 */ /* 0x000e220000000a00 */
[----:B------:R-:W-:-:S04]  /*0190*/  VIADD R3, R4, 0x1 ;  /* 0x0000000104037836 */ /* 0x000fc80000000000 */
[----:B------:R-:W-:-:S03]  /*01a0*/  IMAD R0, R3, 0x202, R0 ;  /* 0x0000020203007824 */ /* 0x000fc600078e0200 */
[----:B------:R-:W1:Y:S01]  /*01b0*/  LDC.64 R26, c[0x0][0x388] ;  /* 0x0000e200ff1a7b82 */ /* 0x000e620000000a00 */
[----:B0-----:R-:W-:-:S05]  /*01c0*/  IMAD.WIDE R28, R0, 0x8, R28 ;  /* 0x00000008001c7825 */ /* 0x001fca00078e021c */
[----:B------:R-:W2:Y:S04]  /*01d0*/  LDG.E.64.CONSTANT R4, desc[UR4][R28.64] ;  /* 0x000000041c047981 */ /* 0x000ea8000c1e9b00 */
[----:B------:R-:W2:Y:S04]  /*01e0*/  LDG.E.64.CONSTANT R16, desc[UR4][R28.64+-0x8] ;  /* 0xfffff8041c107981 */ /* 0x000ea8000c1e9b00 */
[----:B------:R-:W3:Y:S01]  /*01f0*/  LDG.E.64.CONSTANT R2, desc[UR4][R28.64+0x8] ;  /* 0x000008041c027981 */ /* 0x000ee2000c1e9b00 */
[----:B-1----:R-:W-:-:S03]  /*0200*/  IMAD.WIDE R26, R0, 0x8, R26 ;  /* 0x00000008001a7825 */ /* 0x002fc600078e021a */
[----:B------:R-:W4:Y:S04]  /*0210*/  LDG.E.64.CONSTANT R18, desc[UR4][R28.64+-0x1010] ;  /* 0xffeff0041c127981 */ /* 0x000f28000c1e9b00 */
[----:B------:R-:W5:Y:S04]  /*0220*/  LDG.E.64.CONSTANT R14, desc[UR4][R26.64+-0x1010] ;  /* 0xffeff0041a0e7981 */ /* 0x000f68000c1e9b00 */
[----:B------:R-:W5:Y:S04]  /*0230*/  LDG.E.64.CONSTANT R22, desc[UR4][R26.64+-0x1008] ;  /* 0xffeff8041a167981 */ /* 0x000f68000c1e9b00 */
[----:B------:R-:W4:Y:S04]  /*0240*/  LDG.E.64.CONSTANT R12, desc[UR4][R26.64] ;  /* 0x000000041a0c7981 */ /* 0x000f28000c1e9b00 */
[----:B------:R-:W4:Y:S01]  /*0250*/  LDG.E.64.CONSTANT R20, desc[UR4][R26.64+0x8] ;  /* 0x000008041a147981 */ /* 0x000f22000c1e9b00 */
[----:B--2---:R-:W-:-:S02]  /*0260*/  DADD R8, R4, R16 ;  /* 0x0000000004087229 */ /* 0x004fc40000000010 */
[C---:B------:R-:W-:Y:S02]  /*0270*/  DADD R6, -R4.reuse, R16 ;  /* 0x0000000004067229 */ /* 0x040fe40000000110 */
[C-C-:B---3--:R-:W-:Y:S02]  /*0280*/  DADD R24, R4.reuse, R2.reuse ;  /* 0x0000000004187229 */ /* 0x148fe40000000002 */
[----:B------:R-:W-:-:S04]  /*0290*/  DADD R10, R4, -R2 ;  /* 0x00000000040a7229 */ /* 0x000fc80000000802 */
[----:B------:R-:W-:-:S08]  /*02a0*/  DMUL R6, |R8|, R6 ;  /* 0x0000000608067228 */ /* 0x000fd00000000200 */
[----:B------:R-:W-:Y:S02]  /*02b0*/  DFMA R10, |R24|, R10, -R6 ;  /* 0x0000000a180a722b */ /* 0x000fe40000000a06 */
[----:B------:R-:W2:Y:S01]  /*02c0*/  LDG.E.64.CONSTANT R6, desc[UR4][R28.64+0x1010] ;  /* 0x001010041c067981 */ /* 0x000ea2000c1e9b00 */
[----:B------:R-:W-:Y:S02]  /*02d0*/  DMUL R8, R8, R8 ;  /* 0x0000000808087228 */ /* 0x000fe40000000000 */
[----:B-----5:R-:W-:Y:S02]  /*02e0*/  DADD R14, R14, R22 ;  /* 0x000000000e0e7229 */ /* 0x020fe40000000016 */
[----:B----4-:R-:W-:-:S04]  /*02f0*/  DADD R22, R4, R18 ;  /* 0x0000000004167229 */ /* 0x010fc80000000012 */
[----:B------:R-:W-:Y:S02]  /*0300*/  DFMA R8, R24, R24, -R8 ;  /* 0x000000181808722b */ /* 0x000fe40000000808 */
[----:B------:R-:W-:Y:S02]  /*0310*/  DADD R24, -R4, R18 ;  /* 0x0000000004187229 */ /* 0x000fe40000000112 */
[----:B------:R-:W-:Y:S02]  /*0320*/  DADD R12, R12, R20 ;  /* 0x000000000c0c7229 */ /* 0x000fe40000000014 */
[----:B------:R-:W-:Y:S02]  /*0330*/  DADD R20, R4, R4 ;  /* 0x0000000004147229 */ /* 0x000fe40000000004 */
[C---:B------:R-:W-:Y:S02]  /*0340*/  DMUL R22, R14.reuse, R22 ;  /* 0x000000160e167228 */ /* 0x040fe40000000000 */
[----:B------:R-:W-:-:S02]  /*0350*/  DMUL R14, |R14|, R24 ;  /* 0x000000180e0e7228 */ /* 0x000fc40000000200 */
[----:B------:R-:W0:Y:S02]  /*0360*/  MUFU.RCP64H R25, 1000 ;  /* 0x408f400000197908 */ /* 0x000e240000001800 */
[----:B------:R-:W-:Y:S01]  /*0370*/  DADD R2, R2, -R20 ;  /* 0x0000000002027229 */ /* 0x000fe20000000814 */
[----:B------:R-:W-:-:S07]  /*0380*/  IMAD.MOV.U32 R24, RZ, RZ, 0x1 ;  /* 0x00000001ff187424 */ /* 0x000fce00078e00ff */
[----:B------:R-:W-:Y:S01]  /*0390*/  DADD R16, R16, R2 ;  /* 0x0000000010107229 */ /* 0x000fe20000000002 */
[----:B------:R-:W-:Y:S01]  /*03a0*/  IMAD.MOV.U32 R2, RZ, RZ, 0x0 ;  /* 0x00000000ff027424 */ /* 0x000fe200078e00ff */
[----:B------:R-:W-:Y:S01]  /*03b0*/  MOV R3, 0x408f4000 ;  /* 0x408f400000037802 */ /* 0x000fe20000000f00 */
[----:B------:R-:W-:Y:S01]  /*03c0*/  UMOV UR6, 0xcccccccd ;  /* 0xcccccccd00067882 */ /* 0x000fe20000000000 */
[----:B------:R-:W-:Y:S01]  /*03d0*/  UMOV UR7, 0x3feccccc ;  /* 0x3feccccc00077882 */ /* 0x000fe20000000000 */
[----:B------:R-:W-:Y:S01]  /*03e0*/  BSSY.RECONVERGENT B0, `(.L_x_38) ;  /* 0x0000019000007945 */ /* 0x000fe20003800200 */
[----:B------:R-:W-:Y:S02]  /*03f0*/  DFMA R8, R10, UR6, R8 ;  /* 0x000000060a087c2b */ /* 0x000fe40008000008 */
[----:B--2---:R-:W-:-:S08]  /*0400*/  DADD R20, R6, -R20 ;  /* 0x0000000006147229 */ /* 0x004fd00000000814 */
[----:B------:R-:W-:Y:S02]  /*0410*/  DADD R20, R18, R20 ;  /* 0x0000000012147229 */ /* 0x000fe40000000014 */
[----:B0-----:R-:W-:-:S08]  /*0420*/  DFMA R18, R24, -R2, 1 ;  /* 0x3ff000001812742b */ /* 0x001fd00000000802 */
[----:B------:R-:W-:-:S08]  /*0430*/  DFMA R18, R18, R18, R18 ;  /* 0x000000121212722b */ /* 0x000fd00000000012 */
[----:B------:R-:W-:Y:S02]  /*0440*/  DFMA R18, R24, R18, R24 ;  /* 0x000000121812722b */ /* 0x000fe40000000018 */
[----:B------:R-:W-:-:S06]  /*0450*/  DMUL R20, R20, 262144 ;  /* 0x4110000014147828 */ /* 0x000fcc0000000000 */
[----:B------:R-:W-:Y:S02]  /*0460*/  DFMA R2, R18, -R2, 1 ;  /* 0x3ff000001202742b */ /* 0x000fe40000000802 */
[----:B------:R-:W-:-:S06]  /*0470*/  DFMA R16, R16, 262144, R20 ;  /* 0x411000001010782b */ /* 0x000fcc0000000014 */
[----:B------:R-:W-:-:S08]  /*0480*/  DFMA R2, R18, R2, R18 ;  /* 0x000000021202722b */ /* 0x000fd00000000012 */
[----:B------:R-:W-:-:S08]  /*0490*/  DMUL R18, R16, R2 ;  /* 0x0000000210127228 */ /* 0x000fd00000000000 */
[----:B------:R-:W-:Y:S02]  /*04a0*/  DFMA R20, R18, -1000, R16 ;  /* 0xc08f40001214782b */ /* 0x000fe40000000010 */
[C-C-:B------:R-:W-:Y:S02]  /*04b0*/  DADD R26, R4.reuse, R6.reuse ;  /* 0x00000000041a7229 */ /* 0x140fe40000000006 */
[----:B------:R-:W-:-:S04]  /*04c0*/  DADD R6, R4, -R6 ;  /* 0x0000000004067229 */ /* 0x000fc80000000806 */
[----:B------:R-:W-:Y:S02]  /*04d0*/  DFMA R2, R2, R20, R18 ;  /* 0x000000140202722b */ /* 0x000fe40000000012 */
[C---:B------:R-:W-:Y:S02]  /*04e0*/  DFMA R22, R12.reuse, R26, -R22 ;  /* 0x0000001a0c16722b */ /* 0x040fe40000000816 */
[----:B------:R-:W-:Y:S01]  /*04f0*/  DFMA R6, |R12|, R6, -R14 ;  /* 0x000000060c06722b */ /* 0x000fe20000000a0e */
[----:B------:R-:W-:-:S05]  /*0500*/  FSETP.GEU.AND P1, PT, |R17|, 6.5827683646048100446e-37, PT ;  /* 0x036000001100780b */ /* 0x000fca0003f2e200 */
[----:B------:R-:W-:-:S05]  /*0510*/  FFMA R12, RZ, 4.4765625, R3 ;  /* 0x408f4000ff0c7823 */ /* 0x000fca0000000003 */
[----:B------:R-:W-:Y:S01]  /*0520*/  FSETP.GT.AND P0, PT, |R12|, 1.469367938527859385e-39, PT ;  /* 0x001000000c00780b */ /* 0x000fe20003f04200 */
[----:B------:R-:W-:-:S12]  /*0530*/  DFMA R22, R6, UR6, R22 ;  /* 0x0000000606167c2b */ /* 0x000fd80008000016 */
[----:B------:R-:W-:Y:S05]  /*0540*/  @P0 BRA P1, `(.L_x_39) ;  /* 0x0000000000080947 */ /* 0x000fea0000800000 */
[----:B------:R-:W-:-:S07]  /*0550*/  MOV R12, 0x570 ;  /* 0x00000570000c7802 */ /* 0x000fce0000000f00 */
[----:B------:R-:W-:Y:S05]  /*0560*/  CALL.REL.NOINC `($__internal_3_$__cuda_sm20_div_rn_f64_full) ;  /* 0x0000000000287944 */ /* 0x000fea0003c00000 */
.L_x_39:
[----:B------:R-:W-:Y:S05]  /*0570*/  BSYNC.RECONVERGENT B0 ;  /* 0x0000000000007941 */ /* 0x000fea0003800200 */
.L_x_38:
[----:B------:R-:W-:Y:S01]  /*0580*/  DFMA R8, R8, -128, R2 ;  /* 0xc06000000808782b */ /* 0x000fe20000000002 */
[----:B------:R-:W0:Y:S01]  /*0590*/  LDCU.64 UR6, c[0x0][0x380] ;  /* 0x00007000ff0677ac */ /* 0x000e220008000a00 */
[----:B------:R-:W1:Y:S06]  /*05a0*/  LDC.64 R2, c[0x0][0x398] ;  /* 0x0000e600ff027b82 */ /* 0x000e6c0000000a00 */
[----:B------:R-:W-:-:S08]  /*05b0*/  DFMA R8, R22, -128, R8 ;  /* 0xc06000001608782b */ /* 0x000fd00000000008 */
[----:B------:R-:W-:-:S08]  /*05c0*/  DADD R8, RZ, R8 ;  /* 0x00000000ff087229 */ /* 0x000fd00000000008 */
[----:B0-----:R-:W-:Y:S01]  /*05d0*/  DFMA R8, R8, UR6, R4 ;  /* 0x0000000608087c2b */ /* 0x001fe20008000004 */
[----:B-1----:R-:W-:-:S06]  /*05e0*/  IMAD.WIDE R2, R0, 0x8, R2 ;  /* 0x0000000800027825 */ /* 0x002fcc00078e0202 */
[----:B------:R-:W-:Y:S01]  /*05f0*/  STG.E.64 desc[UR4][R2.64], R8 ;  /* 0x0000000802007986 */ /* 0x000fe2000c101b04 */
[----:B------:R-:W-:Y:S05]  /*0600*/  EXIT ;  /* 0x000000000000794d */ /* 0x000fea0003800000 */
        .weak           $__internal_3_$__cuda_sm20_div_rn_f64_full
        .type           $__internal_3_$__cuda_sm20_div_rn_f64_full,@function
        .size           $__internal_3_$__cuda_sm20_div_rn_f64_full,(.L_x_57 - $__internal_3_$__cuda_sm20_div_rn_f64_full)
$__internal_3_$__cuda_sm20_div_rn_f64_full:
[----:B------:R-:W-:Y:S01]  /*0610*/  IMAD.MOV.U32 R3, RZ, RZ, 0x3fff4000 ;  /* 0x3fff4000ff037424 */ /* 0x000fe200078e00ff */
[----:B------:R-:W-:Y:S01]  /*0620*/  MOV R10, R16 ;  /* 0x00000010000a7202 */ /* 0x000fe20000000f00 */
[----:B------:R-:W-:Y:S01]  /*0630*/  IMAD.MOV.U32 R2, RZ, RZ, 0x0 ;  /* 0x00000000ff027424 */ /* 0x000fe200078e00ff */
[----:B------:R-:W-:Y:S01]  /*0640*/  BSSY.RECONVERGENT B1, `(.L_x_40) ;  /* 0x000004a000017945 */ /* 0x000fe20003800200 */
[----:B------:R-:W0:Y:S01]  /*0650*/  MUFU.RCP64H R15, R3 ;  /* 0x00000003000f7308 */ /* 0x000e220000001800 */
[----:B------:R-:W-:Y:S02]  /*0660*/  IMAD.MOV.U32 R14, RZ, RZ, 0x1 ;  /* 0x00000001ff0e7424 */ /* 0x000fe400078e00ff */
[----:B------:R-:W-:Y:S02]  /*0670*/  IMAD.MOV.U32 R11, RZ, RZ, R17 ;  /* 0x000000ffff0b7224 */ /* 0x000fe400078e0011 */
[----:B------:R-:W-:Y:S02]  /*0680*/  IMAD.MOV.U32 R21, RZ, RZ, 0x1ca00000 ;  /* 0x1ca00000ff157424 */ /* 0x000fe400078e00ff */
[----:B------:R-:W-:Y:S01]  /*0690*/  IMAD.MOV.U32 R25, RZ, RZ, 0x40800000 ;  /* 0x40800000ff197424 */ /* 0x000fe200078e00ff */
[----:B------:R-:W-:-:S02]  /*06a0*/  FSETP.GEU.AND P1, PT, |R11|, 1.469367938527859385e-39, PT ;  /* 0x001000000b00780b */ /* 0x000fc40003f2e200 */
[----:B------:R-:W-:-:S04]  /*06b0*/  LOP3.LUT R13, R11, 0x7ff00000, RZ, 0xc0, !PT ;  /* 0x7ff000000b0d7812 */ /* 0x000fc800078ec0ff */
[----:B------:R-:W-:Y:S02]  /*06c0*/  ISETP.GE.U32.AND P0, PT, R13, 0x40800000, PT ;  /* 0x408000000d00780c */ /* 0x000fe40003f06070 */
[----:B------:R-:W-:Y:S01]  /*06d0*/  MOV R20, R13 ;  /* 0x0000000d00147202 */ /* 0x000fe20000000f00 */
[----:B0-----:R-:W-:Y:S01]  /*06e0*/  DFMA R6, R14, -R2, 1 ;  /* 0x3ff000000e06742b */ /* 0x001fe20000000802 */
[----:B------:R-:W-:-:S04]  /*06f0*/  SEL R21, R21, 0x63400000, !P0 ;  /* 0x6340000015157807 */ /* 0x000fc80004000000 */
[----:B------:R-:W-:-:S03]  /*0700*/  @!P1 LOP3.LUT R16, R21, 0x80000000, R11, 0xf8, !PT ;  /* 0x8000000015109812 */ /* 0x000fc600078ef80b */
[----:B------:R-:W-:Y:S01]  /*0710*/  DFMA R6, R6, R6, R6 ;  /* 0x000000060606722b */ /* 0x000fe20000000006 */
[----:B------:R-:W-:Y:S01]  /*0720*/  @!P1 LOP3.LUT R17, R16, 0x100000, RZ, 0xfc, !PT ;  /* 0x0010000010119812 */ /* 0x000fe200078efcff */
[----:B------:R-:W-:-:S06]  /*0730*/  @!P1 IMAD.MOV.U32 R16, RZ, RZ, RZ ;  /* 0x000000ffff109224 */ /* 0x000fcc00078e00ff */
[----:B------:R-:W-:Y:S01]  /*0740*/  DFMA R14, R14, R6, R14 ;  /* 0x000000060e0e722b */ /* 0x000fe2000000000e */
[----:B------:R-:W-:Y:S01]  /*0750*/  LOP3.LUT R7, R21, 0x800fffff, R11, 0xf8, !PT ;  /* 0x800fffff15077812 */ /* 0x000fe200078ef80b */
[----:B------:R-:W-:-:S06]  /*0760*/  IMAD.MOV.U32 R6, RZ, RZ, R10 ;  /* 0x000000ffff067224 */ /* 0x000fcc00078e000a */
[----:B------:R-:W-:Y:S02]  /*0770*/  DFMA R18, R14, -R2, 1 ;  /* 0x3ff000000e12742b */ /* 0x000fe40000000802 */
[----:B------:R-:W-:-:S06]  /*0780*/  @!P1 DFMA R6, R6, 2, -R16 ;  /* 0x400000000606982b */ /* 0x000fcc0000000810 */
[----:B------:R-:W-:-:S04]  /*0790*/  DFMA R14, R14, R18, R14 ;  /* 0x000000120e0e722b */ /* 0x000fc8000000000e */
[----:B------:R-:W-:-:S04]  /*07a0*/  @!P1 LOP3.LUT R20, R7, 0x7ff00000, RZ, 0xc0, !PT ;  /* 0x7ff0000007149812 */ /* 0x000fc800078ec0ff */
[----:B------:R-:W-:Y:S01]  /*07b0*/  DMUL R16, R14, R6 ;  /* 0x000000060e107228 */ /* 0x000fe20000000000 */
[----:B------:R-:W-:-:S05]  /*07c0*/  VIADD R24, R20, 0xffffffff ;  /* 0xffffffff14187836 */ /* 0x000fca0000000000 */
[----:B------:R-:W-:Y:S01]  /*07d0*/  ISETP.GT.U32.AND P0, PT, R24, 0x7feffffe, PT ;  /* 0x7feffffe1800780c */ /* 0x000fe20003f04070 */
[----:B------:R-:W-:Y:S01]  /*07e0*/  VIADD R24, R25, 0xffffffff ;  /* 0xffffffff19187836 */ /* 0x000fe20000000000 */
[----:B------:R-:W-:-:S04]  /*07f0*/  DFMA R18, R16, -R2, R6 ;  /* 0x800000021012722b */ /* 0x000fc80000000006 */
[----:B------:R-:W-:-:S04]  /*0800*/  ISETP.GT.U32.OR P0, PT, R24, 0x7feffffe, P0 ;  /* 0x7feffffe1800780c */ /* 0x000fc80000704470 */
[----:B------:R-:W-:-:S09]  /*0810*/  DFMA R14, R14, R18, R16 ;  /* 0x000000120e0e722b */ /* 0x000fd20000000010 */
[----:B------:R-:W-:Y:S05]  /*0820*/  @P0 BRA `(.L_x_41) ;  /* 0x0000000000680947 */ /* 0x000fea0003800000 */
[----:B------:R-:W-:-:S05]  /*0830*/  IMAD.MOV.U32 R10, RZ, RZ, 0x40800000 ;  /* 0x40800000ff0a7424 */ /* 0x000fca00078e00ff */
[----:B------:R-:W-:-:S04]  /*0840*/  VIADDMNMX R13, R13, -R10, 0xb9600000, !PT ;  /* 0xb96000000d0d7446 */ /* 0x000fc8000780090a */
[----:B------:R-:W-:-:S04]  /*0850*/  VIMNMX R10, PT, PT, R13, 0x46a00000, PT ;  /* 0x46a000000d0a7848 */ /* 0x000fc80003fe0100 */
[----:B------:R-:W-:Y:S01]  /*0860*/  IADD3 R21, PT, PT, -R21, R10, RZ ;  /* 0x0000000a15157210 */ /* 0x000fe20007ffe1ff */
[----:B------:R-:W-:-:S04]  /*0870*/  IMAD.MOV.U32 R10, RZ, RZ, RZ ;  /* 0x000000ffff0a7224 */ /* 0x000fc800078e00ff */
[----:B------:R-:W-:-:S06]  /*0880*/  VIADD R11, R21, 0x7fe00000 ;  /* 0x7fe00000150b7836 */ /* 0x000fcc0000000000 */
[----:B------:R-:W-:-:S10]  /*0890*/  DMUL R16, R14, R10 ;  /* 0x0000000a0e107228 */ /* 0x000fd40000000000 */
[----:B------:R-:W-:-:S13]  /*08a0*/  FSETP.GTU.AND P0, PT, |R17|, 1.469367938527859385e-39, PT ;  /* 0x001000001100780b */ /* 0x000fda0003f0c200 */
[----:B------:R-:W-:Y:S05]  /*08b0*/  @P0 BRA `(.L_x_42) ;  /* 0x0000000000880947 */ /* 0x000fea0003800000 */
[----:B------:R-:W-:Y:S01]  /*08c0*/  DFMA R2, R14, -R2, R6 ;  /* 0x800000020e02722b */ /* 0x000fe20000000006 */
[----:B------:R-:W-:-:S09]  /*08d0*/  IMAD.MOV.U32 R10, RZ, RZ, RZ ;  /* 0x000000ffff0a7224 */ /* 0x000fd200078e00ff */
[C---:B------:R-:W-:Y:S02]  /*08e0*/  FSETP.NEU.AND P0, PT, R3.reuse, RZ, PT ;  /* 0x000000ff0300720b */ /* 0x040fe40003f0d000 */
[----:B------:R-:W-:-:S04]  /*08f0*/  LOP3.LUT R2, R3, 0x408f4000, RZ, 0x3c, !PT ;  /* 0x408f400003027812 */ /* 0x000fc800078e3cff */
[----:B------:R-:W-:-:S04]  /*0900*/  LOP3.LUT R7, R2, 0x80000000, RZ, 0xc0, !PT ;  /* 0x8000000002077812 */ /* 0x000fc800078ec0ff */
[----:B------:R-:W-:-:S03]  /*0910*/  LOP3.LUT R11, R7, R11, RZ, 0xfc, !PT ;  /* 0x0000000b070b7212 */ /* 0x000fc600078efcff */
[----:B------:R-:W-:Y:S05]  /*0920*/  @!P0 BRA `(.L_x_42) ;  /* 0x00000000006c8947 */ /* 0x000fea0003800000 */
[C---:B------:R-:W-:Y:S01]  /*0930*/  IADD3 R3, PT, PT, -R21.reuse, RZ, RZ ;  /* 0x000000ff15037210 */ /* 0x040fe20007ffe1ff */
[----:B------:R-:W-:Y:S01]  /*0940*/  IMAD.MOV.U32 R2, RZ, RZ, RZ ;  /* 0x000000ffff027224 */ /* 0x000fe200078e00ff */
        /* <DEDUP_REMOVED lines=8> */
.L_x_41:
[----:B------:R-:W-:-:S14]  /*09d0*/  DSETP.NAN.AND P0, PT, R10, R10, PT ;  /* 0x0000000a0a00722a */ /* 0x000fdc0003f08000 */
[----:B------:R-:W-:Y:S05]  /*09e0*/  @P0 BRA `(.L_x_43) ;  /* 0x0000000000340947 */ /* 0x000fea0003800000 */
[----:B------:R-:W-:Y:S01]  /*09f0*/  ISETP.NE.AND P0, PT, R20, R25, PT ;  /* 0x000000191400720c */ /* 0x000fe20003f05270 */
[----:B------:R-:W-:Y:S02]  /*0a00*/  IMAD.MOV.U32 R16, RZ, RZ, 0x0 ;  /* 0x00000000ff107424 */ /* 0x000fe400078e00ff */
[----:B------:R-:W-:-:S10]  /*0a10*/  IMAD.MOV.U32 R17, RZ, RZ, -0x80000 ;  /* 0xfff80000ff117424 */ /* 0x000fd400078e00ff */
[----:B------:R-:W-:Y:S05]  /*0a20*/  @!P0 BRA `(.L_x_42) ;  /* 0x00000000002c8947 */ /* 0x000fea0003800000 */
[----:B------:R-:W-:Y:S02]  /*0a30*/  ISETP.NE.AND P0, PT, R20, 0x7ff00000, PT ;  /* 0x7ff000001400780c */ /* 0x000fe40003f05270 */
[----:B------:R-:W-:Y:S02]  /*0a40*/  LOP3.LUT R10, R11, 0x408f4000, RZ, 0x3c, !PT ;  /* 0x408f40000b0a7812 */ /* 0x000fe400078e3cff */
[----:B------:R-:W-:Y:S02]  /*0a50*/  ISETP.EQ.OR P0, PT, R25, RZ, !P0 ;  /* 0x000000ff1900720c */ /* 0x000fe40004702670 */
[----:B------:R-:W-:-:S11]  /*0a60*/  LOP3.LUT R17, R10, 0x80000000, RZ, 0xc0, !PT ;  /* 0x800000000a117812 */ /* 0x000fd600078ec0ff */
[----:B------:R-:W-:Y:S02]  /*0a70*/  @P0 LOP3.LUT R2, R17, 0x7ff00000, RZ, 0xfc, !PT ;  /* 0x7ff0000011020812 */ /* 0x000fe400078efcff */
[----:B------:R-:W-:Y:S01]  /*0a80*/  @!P0 MOV R16, RZ ;  /* 0x000000ff00108202 */ /* 0x000fe20000000f00 */
[----:B------:R-:W-:Y:S02]  /*0a90*/  @P0 IMAD.MOV.U32 R16, RZ, RZ, RZ ;  /* 0x000000ffff100224 */ /* 0x000fe400078e00ff */
[----:B------:R-:W-:Y:S01]  /*0aa0*/  @P0 IMAD.MOV.U32 R17, RZ, RZ, R2 ;  /* 0x000000ffff110224 */ /* 0x000fe200078e0002 */
[----:B------:R-:W-:Y:S06]  /*0ab0*/  BRA `(.L_x_42) ;  /* 0x0000000000087947 */ /* 0x000fec0003800000 */
.L_x_43:
[----:B------:R-:W-:Y:S01]  /*0ac0*/  LOP3.LUT R17, R11, 0x80000, RZ, 0xfc, !PT ;  /* 0x000800000b117812 */ /* 0x000fe200078efcff */
[----:B------:R-:W-:-:S07]  /*0ad0*/  IMAD.MOV.U32 R16, RZ, RZ, R10 ;  /* 0x000000ffff107224 */ /* 0x000fce00078e000a */
.L_x_42:
[----:B------:R-:W-:Y:S05]  /*0ae0*/  BSYNC.RECONVERGENT B1 ;  /* 0x0000000000017941 */ /* 0x000fea0003800200 */
.L_x_40:
[----:B------:R-:W-:Y:S01]  /*0af0*/  IMAD.MOV.U32 R13, RZ, RZ, 0x0 ;  /* 0x00000000ff0d7424 */ /* 0x000fe200078e00ff */
[----:B------:R-:W-:Y:S01]  /*0b00*/  MOV R2, R16 ;  /* 0x0000001000027202 */ /* 0x000fe20000000f00 */
[----:B------:R-:W-:Y:S02]  /*0b10*/  IMAD.MOV.U32 R3, RZ, RZ, R17 ;  /* 0x000000ffff037224 */ /* 0x000fe400078e0011 */
[----:B------:R-:W-:Y:S05]  /*0b20*/  RET.REL.NODEC R12 `(_Z11calculate_GdPKdS0_Pd) ;  /* 0xfffffff40c347950 */ /* 0x000fea0003c3ffff */
.L_x_44:
        /* <DEDUP_REMOVED lines=13> */
.L_x_57:


//--------------------- .text._Z11calculate_FdPKdS0_Pd --------------------------
	.section	.text._Z11calculate_FdPKdS0_Pd,"ax",@progbits
	.align	128
        .global         _Z11calculate_FdPKdS0_Pd
        .type           _Z11calculate_FdPKdS0_Pd,@function
        .size           _Z11calculate_FdPKdS0_Pd,(.L_x_58 - _Z11calculate_FdPKdS0_Pd)
        .other          _Z11calculate_FdPKdS0_Pd,@"STO_CUDA_ENTRY STV_DEFAULT"
_Z11calculate_FdPKdS0_Pd:
.text._Z11calculate_FdPKdS0_Pd:
[----:B------:R-:W-:Y:S01]  /*0000*/  LDC R1, c[0x0][0x37c] ;  /* 0x0000df00ff017b82 */ /* 0x000fe20000000800 */
[----:B------:R-:W0:Y:S07]  /*0010*/  S2R R3, SR_TID.Y ;  /* 0x0000000000037919 */ /* 0x000e2e0000002200 */
[----:B------:R-:W1:Y:S01]  /*0020*/  LDC R11, c[0x0][0x360] ;  /* 0x0000d800ff0b7b82 */ /* 0x000e620000000800 */
[----:B------:R-:W1:Y:S07]  /*0030*/  S2R R2, SR_TID.X ;  /* 0x0000000000027919 */ /* 0x000e6e0000002100 */
[----:B------:R-:W0:Y:S08]  /*0040*/  S2UR UR4, SR_CTAID.Y ;  /* 0x00000000000479c3 */ /* 0x000e300000002600 */
[----:B------:R-:W0:Y:S08]  /*0050*/  LDC R0, c[0x0][0x364] ;  /* 0x0000d900ff007b82 */ /* 0x000e300000000800 */
[----:B------:R-:W1:Y:S01]  /*0060*/  S2UR UR6, SR_CTAID.X ;  /* 0x00000000000679c3 */ /* 0x000e620000002500 */
[----:B0-----:R-:W-:Y:S01]  /*0070*/  IMAD R0, R0, UR4, R3 ;  /* 0x0000000400007c24 */ /* 0x001fe2000f8e0203 */
[----:B------:R-:W0:Y:S03]  /*0080*/  LDCU.64 UR4, c[0x0][0x358] ;  /* 0x00006b00ff0477ac */ /* 0x000e260008000a00 */
[----:B------:R-:W-:-:S02]  /*0090*/  VIADD R0, R0, 0x1 ;  /* 0x0000000100007836 */ /* 0x000fc40000000000 */
[----:B-1----:R-:W-:-:S03]  /*00a0*/  IMAD R11, R11, UR6, R2 ;  /* 0x000000060b0b7c24 */ /* 0x002fc6000f8e0202 */
[----:B------:R-:W-:-:S13]  /*00b0*/  ISETP.NE.AND P0, PT, R0, 0x200, PT ;  /* 0x000002000000780c */ /* 0x000fda0003f05270 */
[----:B0-----:R-:W-:Y:S05]  /*00c0*/  @P0 BRA `(.L_x_45) ;  /* 0x0000000000240947 */ /* 0x001fea0003800000 */
[----:B------:R-:W0:Y:S08]  /*00d0*/  LDC.64 R2, c[0x0][0x388] ;  /* 0x0000e200ff027b82 */ /* 0x000e300000000a00 */
[----:B------:R-:W1:Y:S01]  /*00e0*/  LDC.64 R6, c[0x0][0x398] ;  /* 0x0000e600ff067b82 */ /* 0x000e620000000a00 */
[----:B0-----:R-:W-:-:S05]  /*00f0*/  IMAD.WIDE R2, R11, 0x8, R2 ;  /* 0x000000080b027825 */ /* 0x001fca00078e0202 */
[----:B------:R-:W2:Y:S04]  /*0100*/  LDG.E.64.CONSTANT R4, desc[UR4][R2.64+0x8] ;  /* 0x0000080402047981 */ /* 0x000ea8000c1e9b00 */
[----:B------:R-:W3:Y:S01]  /*0110*/  LDG.E.64.CONSTANT R8, desc[UR4][R2.64+0x202008] ;  /* 0x2020080402087981 */ /* 0x000ee2000c1e9b00 */
[----:B-1----:R-:W-:-:S05]  /*0120*/  IMAD.WIDE R6, R11, 0x8, R6 ;  /* 0x000000080b067825 */ /* 0x002fca00078e0206 */
[----:B--2---:R-:W-:Y:S04]  /*0130*/  STG.E.64 desc[UR4][R6.64+0x8], R4 ;  /* 0x0000080406007986 */ /* 0x004fe8000c101b04 */
[----:B---3--:R-:W-:Y:S01]  /*0140*/  STG.E.64 desc[UR4][R6.64+0x202008], R8 ;  /* 0x2020080806007986 */ /* 0x008fe2000c101b04 */
[----:B------:R-:W-:Y:S05]  /*0150*/  EXIT ;  /* 0x000000000000794d */ /* 0x000fea0003800000 */
.L_x_45:
[----:B------:R-:W0:Y:S01]  /*0160*/  LDC.64 R14, c[0x0][0x388] ;  /* 0x0000e200ff0e7b82 */ /* 0x000e220000000a00 */
[----:B------:R-:W-:-:S04]  /*0170*/  IMAD R0, R0, 0x202, R11 ;  /* 0x0000020200007824 */ /* 0x000fc800078e020b */
[----:B------:R-:W-:-:S03]  /*0180*/  VIADD R0, R0, 0x1 ;  /* 0x0000000100007836 */ /* 0x000fc60000000000 */
[----:B------:R-:W1:Y:S01]  /*0190*/  LDC.64 R26, c[0x0][0x390] ;  /* 0x0000e400ff1a7b82 */ /* 0x000e620000000a00 */
[----:B0-----:R-:W-:-:S05]  /*01a0*/  IMAD.WIDE R14, R0, 0x8, R14 ;  /* 0x00000008000e7825 */ /* 0x001fca00078e020e */
[----:B------:R-:W2:Y:S04]  /*01b0*/  LDG.E.64.CONSTANT R4, desc[UR4][R14.64] ;  /* 0x000000040e047981 */ /* 0x000ea8000c1e9b00 */
[----:B------:R-:W2:Y:S04]  /*01c0*/  LDG.E.64.CONSTANT R22, desc[UR4][R14.64+-0x1010] ;  /* 0xffeff0040e167981 */ /* 0x000ea8000c1e9b00 */
[----:B------:R-:W3:Y:S04]  /*01d0*/  LDG.E.64.CONSTANT R16, desc[UR4][R14.64+0x1010] ;  /* 0x001010040e107981 */ /* 0x000ee8000c1e9b00 */
[----:B------:R-:W4:Y:S04]  /*01e0*/  LDG.E.64.CONSTANT R6, desc[UR4][R14.64+0x8] ;  /* 0x000008040e067981 */ /* 0x000f28000c1e9b00 */
[----:B------:R-:W5:Y:S01]  /*01f0*/  LDG.E.64.CONSTANT R2, desc[UR4][R14.64+-0x8] ;  /* 0xfffff8040e027981 */ /* 0x000f62000c1e9b00 */
[----:B-1----:R-:W-:-:S05]  /*0200*/  IMAD.WIDE R26, R0, 0x8, R26 ;  /* 0x00000008001a7825 */ /* 0x002fca00078e021a */
[----:B------:R-:W5:Y:S04]  /*0210*/  LDG.E.64.CONSTANT R20, desc[UR4][R26.64] ;  /* 0x000000041a147981 */ /* 0x000f68000c1e9b00 */
[----:B------:R-:W5:Y:S04]  /*0220*/  LDG.E.64.CONSTANT R18, desc[UR4][R26.64+0x1010] ;  /* 0x001010041a127981 */ /* 0x000f68000c1e9b00 */
[----:B------:R-:W5:Y:S01]  /*0230*/  LDG.E.64.CONSTANT R14, desc[UR4][R26.64+0x1008] ;  /* 0x001008041a0e7981 */ /* 0x000f62000c1e9b00 */
[C-C-:B--2---:R-:W-:Y:S02]  /*0240*/  DADD R24, R4.reuse, R22.reuse ;  /* 0x0000000004187229 */ /* 0x144fe40000000016 */
[----:B------:R-:W-:-:S02]  /*0250*/  DADD R8, -R4, R22 ;  /* 0x0000000004087229 */ /* 0x000fc40000000116 */
[----:B---3--:R-:W-:-:S06]  /*0260*/  DADD R10, R4, R16 ;  /* 0x00000000040a7229 */ /* 0x008fcc0000000010 */
[----:B------:R-:W-:Y:S02]  /*0270*/  DMUL R12, |R24|, R8 ;  /* 0x00000008180c7228 */ /* 0x000fe40000000200 */
[----:B------:R-:W-:-:S08]  /*0280*/  DADD R8, R4, -R16 ;  /* 0x0000000004087229 */ /* 0x000fd00000000810 */
[----:B------:R-:W-:Y:S01]  /*0290*/  DFMA R8, |R10|, R8, -R12 ;  /* 0x000000080a08722b */ /* 0x000fe20000000a0c */
[----:B------:R-:W2:Y:S01]  /*02a0*/  LDG.E.64.CONSTANT R12, desc[UR4][R26.64+-0x8] ;  /* 0xfffff8041a0c7981 */ /* 0x000ea2000c1e9b00 */
[----:B------:R-:W-:-:S08]  /*02b0*/  DMUL R24, R24, R24 ;  /* 0x0000001818187228 */ /* 0x000fd00000000000 */
[----:B------:R-:W-:Y:S02]  /*02c0*/  DFMA R10, R10, R10, -R24 ;  /* 0x0000000a0a0a722b */ /* 0x000fe40000000818 */
[----:B------:R-:W-:-:S08]  /*02d0*/  DADD R24, R4, R4 ;  /* 0x0000000004187229 */ /* 0x000fd00000000004 */
[--C-:B------:R-:W-:Y:S02]  /*02e0*/  DADD R28, R16, -R24.reuse ;  /* 0x00000000101c7229 */ /* 0x100fe40000000818 */
[----:B----4-:R-:W-:Y:S01]  /*02f0*/  DADD R24, R6, -R24 ;  /* 0x0000000006187229 */ /* 0x010fe20000000818 */
[----:B------:R-:W0:Y:S07]  /*0300*/  MUFU.RCP64H R17, 1000 ;  /* 0x408f400000117908 */ /* 0x000e2e0000001800 */
[----:B-----5:R-:W-:-:S02]  /*0310*/  DADD R24, R2, R24 ;  /* 0x0000000002187229 */ /* 0x020fc40000000018 */
[----:B------:R-:W-:Y:S01]  /*0320*/  DADD R22, R22, R28 ;  /* 0x0000000016167229 */ /* 0x000fe2000000001c */
[----:B------:R-:W-:Y:S01]  /*0330*/  IMAD.MOV.U32 R16, RZ, RZ, 0x1 ;  /* 0x00000001ff107424 */ /* 0x000fe200078e00ff */
[----:B------:R-:W-:-:S04]  /*0340*/  DADD R18, R20, R18 ;  /* 0x0000000014127229 */ /* 0x000fc80000000012 */
[----:B------:R-:W-:Y:S01]  /*0350*/  DMUL R24, R24, 262144 ;  /* 0x4110000018187828 */ /* 0x000fe20000000000 */
[----:B------:R-:W-:Y:S02]  /*0360*/  IMAD.MOV.U32 R20, RZ, RZ, 0x0 ;  /* 0x00000000ff147424 */ /* 0x000fe400078e00ff */
[----:B------:R-:W-:-:S05]  /*0370*/  IMAD.MOV.U32 R21, RZ, RZ, 0x408f4000 ;  /* 0x408f4000ff157424 */ /* 0x000fca00078e00ff */
[----:B------:R-:W-:Y:S02]  /*0380*/  DFMA R22, R22, 262144, R24 ;  /* 0x411000001616782b */ /* 0x000fe40000000018 */
[----:B0-----:R-:W-:-:S08]  /*0390*/  DFMA R24, R16, -R20, 1 ;  /* 0x3ff000001018742b */ /* 0x001fd00000000814 */
[----:B------:R-:W-:-:S08]  /*03a0*/  DFMA R24, R24, R24, R24 ;  /* 0x000000181818722b */ /* 0x000fd00000000018 */
[----:B------:R-:W-:-:S08]  /*03b0*/  DFMA R16, R16, R24, R16 ;  /* 0x000000181010722b */ /* 0x000fd00000000010 */
[----:B------:R-:W-:-:S08]  /*03c0*/  DFMA R20, R16, -R20, 1 ;  /* 0x3ff000001014742b */ /* 0x000fd00000000814 */
[----:B------:R-:W-:Y:S02]  /*03d0*/  DFMA R16, R16, R20, R16 ;  /* 0x000000141010722b */ /* 0x000fe40000000010 */
[----:B------:R-:W-:Y:S01]  /*03e0*/  DADD R20, -R4, R2 ;  /* 0x0000000004147229 */ /* 0x000fe20000000102 */
[----:B------:R-:W-:Y:S01]  /*03f0*/  FSETP.GEU.AND P1, PT, |R23|, 6.5827683646048100446e-37, PT ;  /* 0x036000001700780b */ /* 0x000fe20003f2e200 */
[----:B------:R-:W-:Y:S01]  /*0400*/  UMOV UR6, 0xcccccccd ;  /* 0xcccccccd00067882 */ /* 0x000fe20000000000 */
[----:B------:R-:W-:Y:S01]  /*0410*/  UMOV UR7, 0x3feccccc ;  /* 0x3feccccc00077882 */ /* 0x000fe20000000000 */
[----:B------:R-:W-:Y:S01]  /*0420*/  BSSY.RECONVERGENT B0, `(.L_x_46) ;  /* 0x0000013000007945 */ /* 0x000fe20003800200 */
[----:B------:R-:W-:Y:S02]  /*0430*/  DFMA R8, R8, UR6, R10 ;  /* 0x0000000608087c2b */ /* 0x000fe4000800000a */
[----:B--2---:R-:W-:Y:S02]  /*0440*/  DADD R12, R12, R14 ;  /* 0x000000000c0c7229 */ /* 0x004fe4000000000e */
[----:B------:R-:W-:-:S02]  /*0450*/  DADD R14, R4, R2 ;  /* 0x00000000040e7229 */ /* 0x000fc40000000002 */
[----:B------:R-:W-:-:S08]  /*0460*/  DMUL R2, R22, R16 ;  /* 0x0000001016027228 */ /* 0x000fd00000000000 */
[----:B------:R-:W-:Y:S02]  /*0470*/  DFMA R24, R2, -1000, R22 ;  /* 0xc08f40000218782b */ /* 0x000fe40000000016 */
[C---:B------:R-:W-:Y:S02]  /*0480*/  DMUL R14, R12.reuse, R14 ;  /* 0x0000000e0c0e7228 */ /* 0x040fe40000000000 */
[----:B------:R-:W-:Y:S02]  /*0490*/  DMUL R12, |R12|, R20 ;  /* 0x000000140c0c7228 */ /* 0x000fe40000000200 */
[----:B------:R-:W-:Y:S02]  /*04a0*/  DADD R20, R4, R6 ;  /* 0x0000000004147229 */ /* 0x000fe40000000006 */
[----:B------:R-:W-:Y:S02]  /*04b0*/  DFMA R2, R16, R24, R2 ;  /* 0x000000181002722b */ /* 0x000fe40000000002 */
[----:B------:R-:W-:-:S08]  /*04c0*/  DADD R6, R4, -R6 ;  /* 0x0000000004067229 */ /* 0x000fd00000000806 */
[C---:B------:R-:W-:Y:S01]  /*04d0*/  DFMA R6, |R18|.reuse, R6, -R12 ;  /* 0x000000061206722b */ /* 0x040fe20000000a0c */
[----:B------:R-:W-:Y:S01]  /*04e0*/  FFMA R12, RZ, 4.4765625, R3 ;  /* 0x408f4000ff0c7823 */ /* 0x000fe20000000003 */
[----:B------:R-:W-:-:S04]  /*04f0*/  DFMA R14, R18, R20, -R14 ;  /* 0x00000014120e722b */ /* 0x000fc8000000080e */
[----:B------:R-:W-:-:S04]  /*0500*/  FSETP.GT.AND P0, PT, |R12|, 1.469367938527859385e-39, PT ;  /* 0x001000000c00780b */ /* 0x000fc80003f04200 */
[----:B------:R-:W-:-:S09]  /*0510*/  DFMA R6, R6, UR6, R14 ;  /* 0x0000000606067c2b */ /* 0x000fd2000800000e */
[----:B------:R-:W-:Y:S05]  /*0520*/  @P0 BRA P1, `(.L_x_47) ;  /* 0x0000000000080947 */ /* 0x000fea0000800000 */
[----:B------:R-:W-:-:S07]  /*0530*/  MOV R12, 0x550 ;  /* 0x00000550000c7802 */ /* 0x000fce0000000f00 */
[----:B------:R-:W-:Y:S05]  /*0540*/  CALL.REL.NOINC `($__internal_4_$__cuda_sm20_div_rn_f64_full) ;  /* 0x0000000000287944 */ /* 0x000fea0003c00000 */
.L_x_47:
[----:B------:R-:W-:Y:S05]  /*0550*/  BSYNC.RECONVERGENT B0 ;  /* 0x0000000000007941 */ /* 0x000fea0003800200 */
.L_x_46:
        /* <DEDUP_REMOVED lines=9> */
        .weak           $__internal_4_$__cuda_sm20_div_rn_f64_full
        .type           $__internal_4_$__cuda_sm20_div_rn_f64_full,@function
        .size           $__internal_4_$__cuda_sm20_div_rn_f64_full,(.L_x_58 - $__internal_4_$__cuda_sm20_div_rn_f64_full)
$__internal_4_$__cuda_sm20_div_rn_f64_full:
[----:B------:R-:W-:Y:S01]  /*05f0*/  MOV R3, 0x3fff4000 ;  /* 0x3fff400000037802 */ /* 0x000fe20000000f00 */
[----:B------:R-:W-:Y:S01]  /*0600*/  IMAD.MOV.U32 R2, RZ, RZ, 0x0 ;  /* 0x00000000ff027424 */ /* 0x000fe200078e00ff */
[C---:B------:R-:W-:Y:S01]  /*0610*/  FSETP.GEU.AND P1, PT, |R23|.reuse, 1.469367938527859385e-39, PT ;  /* 0x001000001700780b */ /* 0x040fe20003f2e200 */
[----:B------:R-:W-:Y:S01]  /*0620*/  IMAD.MOV.U32 R14, RZ, RZ, 0x1 ;  /* 0x00000001ff0e7424 */ /* 0x000fe200078e00ff */
[----:B------:R-:W0:Y:S01]  /*0630*/  MUFU.RCP64H R15, R3 ;  /* 0x00000003000f7308 */ /* 0x000e220000001800 */
[----:B------:R-:W-:Y:S01]  /*0640*/  LOP3.LUT R13, R23, 0x7ff00000, RZ, 0xc0, !PT ;  /* 0x7ff00000170d7812 */ /* 0x000fe200078ec0ff */
[----:B------:R-:W-:Y:S01]  /*0650*/  IMAD.MOV.U32 R21, RZ, RZ, 0x1ca00000 ;  /* 0x1ca00000ff157424 */ /* 0x000fe200078e00ff */
[----:B------:R-:W-:Y:S01]  /*0660*/  BSSY.RECONVERGENT B1, `(.L_x_48) ;  /* 0x0000044000017945 */ /* 0x000fe20003800200 */
[----:B------:R-:W-:Y:S01]  /*0670*/  IMAD.MOV.U32 R25, RZ, RZ, 0x40800000 ;  /* 0x40800000ff197424 */ /* 0x000fe200078e00ff */
[----:B------:R-:W-:Y:S01]  /*0680*/  ISETP.GE.U32.AND P0, PT, R13, 0x40800000, PT ;  /* 0x408000000d00780c */ /* 0x000fe20003f06070 */
[----:B------:R-:W-:-:S03]  /*0690*/  IMAD.MOV.U32 R20, RZ, RZ, R13 ;  /* 0x000000ffff147224 */ /* 0x000fc600078e000d */
[----:B------:R-:W-:-:S04]  /*06a0*/  SEL R21, R21, 0x63400000, !P0 ;  /* 0x6340000015157807 */ /* 0x000fc80004000000 */
[----:B------:R-:W-:Y:S01]  /*06b0*/  @!P1 LOP3.LUT R16, R21, 0x80000000, R23, 0xf8, !PT ;  /* 0x8000000015109812 */ /* 0x000fe200078ef817 */
[----:B0-----:R-:W-:-:S03]  /*06c0*/  DFMA R10, R14, -R2, 1 ;  /* 0x3ff000000e0a742b */ /* 0x001fc60000000802 */
[----:B------:R-:W-:Y:S01]  /*06d0*/  @!P1 LOP3.LUT R17, R16, 0x100000, RZ, 0xfc, !PT ;  /* 0x0010000010119812 */ /* 0x000fe200078efcff */
[----:B------:R-:W-:-:S04]  /*06e0*/  @!P1 IMAD.MOV.U32 R16, RZ, RZ, RZ ;  /* 0x000000ffff109224 */ /* 0x000fc800078e00ff */
[----:B------:R-:W-:-:S08]  /*06f0*/  DFMA R10, R10, R10, R10 ;  /* 0x0000000a0a0a722b */ /* 0x000fd0000000000a */
[----:B------:R-:W-:Y:S01]  /*0700*/  DFMA R14, R14, R10, R14 ;  /* 0x0000000a0e0e722b */ /* 0x000fe2000000000e */
[----:B------:R-:W-:Y:S01]  /*0710*/  LOP3.LUT R11, R21, 0x800fffff, R23, 0xf8, !PT ;  /* 0x800fffff150b7812 */ /* 0x000fe200078ef817 */
[----:B------:R-:W-:-:S06]  /*0720*/  IMAD.MOV.U32 R10, RZ, RZ, R22 ;  /* 0x000000ffff0a7224 */ /* 0x000fcc00078e0016 */
[----:B------:R-:W-:Y:S02]  /*0730*/  DFMA R18, R14, -R2, 1 ;  /* 0x3ff000000e12742b */ /* 0x000fe40000000802 */
[----:B------:R-:W-:-:S06]  /*0740*/  @!P1 DFMA R10, R10, 2, -R16 ;  /* 0x400000000a0a982b */ /* 0x000fcc0000000810 */
[----:B------:R-:W-:-:S04]  /*0750*/  DFMA R14, R14, R18, R14 ;  /* 0x000000120e0e722b */ /* 0x000fc8000000000e */
[----:B------:R-:W-:-:S04]  /*0760*/  @!P1 LOP3.LUT R20, R11, 0x7ff00000, RZ, 0xc0, !PT ;  /* 0x7ff000000b149812 */ /* 0x000fc800078ec0ff */
[----:B------:R-:W-:Y:S01]  /*0770*/  IADD3 R24, PT, PT, R20, -0x1, RZ ;  /* 0xffffffff14187810 */ /* 0x000fe20007ffe0ff */
[----:B------:R-:W-:-:S03]  /*0780*/  DMUL R16, R14, R10 ;  /* 0x0000000a0e107228 */ /* 0x000fc60000000000 */
[----:B------:R-:W-:Y:S01]  /*0790*/  ISETP.GT.U32.AND P0, PT, R24, 0x7feffffe, PT ;  /* 0x7feffffe1800780c */ /* 0x000fe20003f04070 */
[----:B------:R-:W-:-:S04]  /*07a0*/  VIADD R24, R25, 0xffffffff ;  /* 0xffffffff19187836 */ /* 0x000fc80000000000 */
[----:B------:R-:W-:Y:S01]  /*07b0*/  DFMA R18, R16, -R2, R10 ;  /* 0x800000021012722b */ /* 0x000fe2000000000a */
[----:B------:R-:W-:-:S07]  /*07c0*/  ISETP.GT.U32.OR P0, PT, R24, 0x7feffffe, P0 ;  /* 0x7feffffe1800780c */ /* 0x000fce0000704470 */
[----:B------:R-:W-:-:S06]  /*07d0*/  DFMA R14, R14, R18, R16 ;  /* 0x000000120e0e722b */ /* 0x000fcc0000000010 */
[----:B------:R-:W-:Y:S05]  /*07e0*/  @P0 BRA `(.L_x_49) ;  /* 0x0000000000680947 */ /* 0x000fea0003800000 */
[----:B------:R-:W-:Y:S02]  /*07f0*/  IMAD.MOV.U32 R16, RZ, RZ, 0x40800000 ;  /* 0x40800000ff107424 */ /* 0x000fe400078e00ff */
[----:B------:R-:W-:-:S03]  /*0800*/  IMAD.MOV.U32 R18, RZ, RZ, RZ ;  /* 0x000000ffff127224 */ /* 0x000fc600078e00ff */
[----:B------:R-:W-:-:S04]  /*0810*/  VIADDMNMX R13, R13, -R16, 0xb9600000, !PT ;  /* 0xb96000000d0d7446 */ /* 0x000fc80007800910 */
[----:B------:R-:W-:-:S05]  /*0820*/  VIMNMX R16, PT, PT, R13, 0x46a00000, PT ;  /* 0x46a000000d107848 */ /* 0x000fca0003fe0100 */
[----:B------:R-:W-:-:S05]  /*0830*/  IMAD.IADD R21, R16, 0x1, -R21 ;  /* 0x0000000110157824 */ /* 0x000fca00078e0a15 */
[----:B------:R-:W-:-:S06]  /*0840*/  IADD3 R19, PT, PT, R21, 0x7fe00000, RZ ;  /* 0x7fe0000015137810 */ /* 0x000fcc0007ffe0ff */
        /* <DEDUP_REMOVED lines=10> */
[----:B------:R-:W-:Y:S01]  /*08f0*/  IMAD.MOV R3, RZ, RZ, -R21 ;  /* 0x000000ffff037224 */ /* 0x000fe200078e0a15 */
[----:B------:R-:W-:Y:S01]  /*0900*/  IADD3 R21, PT, PT, -R21, -0x43300000, RZ ;  /* 0xbcd0000015157810 */ /* 0x000fe20007ffe1ff */
[----:B------:R-:W-:-:S06]  /*0910*/  IMAD.MOV.U32 R2, RZ, RZ, RZ ;  /* 0x000000ffff027224 */ /* 0x000fcc00078e00ff */
[----:B------:R-:W-:Y:S02]  /*0920*/  DFMA R2, R16, -R2, R14 ;  /* 0x800000021002722b */ /* 0x000fe4000000000e */
[----:B------:R-:W-:-:S08]  /*0930*/  DMUL.RP R14, R14, R18 ;  /* 0x000000120e0e7228 */ /* 0x000fd00000008000 */
[----:B------:R-:W-:Y:S02]  /*0940*/  FSETP.NEU.AND P0, PT, |R3|, R21, PT ;  /* 0x000000150300720b */ /* 0x000fe40003f0d200 */
[----:B------:R-:W-:Y:S02]  /*0950*/  LOP3.LUT R11, R15, R11, RZ, 0x3c, !PT ;  /* 0x0000000b0f0b7212 */ /* 0x000fe400078e3cff */
[----:B------:R-:W-:Y:S02]  /*0960*/  FSEL R16, R14, R16, !P0 ;  /* 0x000000100e107208 */ /* 0x000fe40004000000 */
[----:B------:R-:W-:Y:S01]  /*0970*/  FSEL R17, R11, R17, !P0 ;  /* 0x000000110b117208 */ /* 0x000fe20004000000 */
[----:B------:R-:W-:Y:S06]  /*0980*/  BRA `(.L_x_50) ;  /* 0x0000000000447947 */ /* 0x000fec0003800000 */
.L_x_49:
[----:B------:R-:W-:-:S14]  /*0990*/  DSETP.NAN.AND P0, PT, R22, R22, PT ;  /* 0x000000161600722a */ /* 0x000fdc0003f08000 */
[----:B------:R-:W-:Y:S05]  /*09a0*/  @P0 BRA `(.L_x_51) ;  /* 0x0000000000340947 */ /* 0x000fea0003800000 */
[----:B------:R-:W-:Y:S01]  /*09b0*/  ISETP.NE.AND P0, PT, R20, R25, PT ;  /* 0x000000191400720c */ /* 0x000fe20003f05270 */
[----:B------:R-:W-:Y:S01]  /*09c0*/  IMAD.MOV.U32 R17, RZ, RZ, -0x80000 ;  /* 0xfff80000ff117424 */ /* 0x000fe200078e00ff */
[----:B------:R-:W-:-:S11]  /*09d0*/  MOV R16, 0x0 ;  /* 0x0000000000107802 */ /* 0x000fd60000000f00 */
[----:B------:R-:W-:Y:S05]  /*09e0*/  @!P0 BRA `(.L_x_50) ;  /* 0x00000000002c8947 */ /* 0x000fea0003800000 */
[----:B------:R-:W-:Y:S02]  /*09f0*/  ISETP.NE.AND P0, PT, R20, 0x7ff00000, PT ;  /* 0x7ff000001400780c */ /* 0x000fe40003f05270 */
[----:B------:R-:W-:Y:S02]  /*0a00*/  LOP3.LUT R22, R23, 0x408f4000, RZ, 0x3c, !PT ;  /* 0x408f400017167812 */ /* 0x000fe400078e3cff */
[----:B------:R-:W-:Y:S02]  /*0a10*/  ISETP.EQ.OR P0, PT, R25, RZ, !P0 ;  /* 0x000000ff1900720c */ /* 0x000fe40004702670 */
[----:B------:R-:W-:-:S11]  /*0a20*/  LOP3.LUT R17, R22, 0x80000000, RZ, 0xc0, !PT ;  /* 0x8000000016117812 */ /* 0x000fd600078ec0ff */
[----:B------:R-:W-:Y:S01]  /*0a30*/  @P0 LOP3.LUT R2, R17, 0x7ff00000, RZ, 0xfc, !PT ;  /* 0x7ff0000011020812 */ /* 0x000fe200078efcff */
[----:B------:R-:W-:Y:S02]  /*0a40*/  @!P0 IMAD.MOV.U32 R16, RZ, RZ, RZ ;  /* 0x000000ffff108224 */ /* 0x000fe400078e00ff */
[----:B------:R-:W-:Y:S02]  /*0a50*/  @P0 IMAD.MOV.U32 R16, RZ, RZ, RZ ;  /* 0x000000ffff100224 */ /* 0x000fe400078e00ff */
[----:B------:R-:W-:Y:S01]  /*0a60*/  @P0 IMAD.MOV.U32 R17, RZ, RZ, R2 ;  /* 0x000000ffff110224 */ /* 0x000fe200078e0002 */
[----:B------:R-:W-:Y:S06]  /*0a70*/  BRA `(.L_x_50) ;  /* 0x0000000000087947 */ /* 0x000fec0003800000 */
.L_x_51:
[----:B------:R-:W-:Y:S02]  /*0a80*/  LOP3.LUT R17, R23, 0x80000, RZ, 0xfc, !PT ;  /* 0x0008000017117812 */ /* 0x000fe400078efcff */
[----:B------:R-:W-:-:S07]  /*0a90*/  MOV R16, R22 ;  /* 0x0000001600107202 */ /* 0x000fce0000000f00 */
.L_x_50:
[----:B------:R-:W-:Y:S05]  /*0aa0*/  BSYNC.RECONVERGENT B1 ;  /* 0x0000000000017941 */ /* 0x000fea0003800200 */
.L_x_48:
[----:B------:R-:W-:Y:S02]  /*0ab0*/  IMAD.MOV.U32 R13, RZ, RZ, 0x0 ;  /* 0x00000000ff0d7424 */ /* 0x000fe400078e00ff */
[----:B------:R-:W-:Y:S02]  /*0ac0*/  IMAD.MOV.U32 R2, RZ, RZ, R16 ;  /* 0x000000ffff027224 */ /* 0x000fe400078e0010 */
[----:B------:R-:W-:Y:S01]  /*0ad0*/  IMAD.MOV.U32 R3, RZ, RZ, R17 ;  /* 0x000000ffff037224 */ /* 0x000fe200078e0011 */
[----:B------:R-:W-:Y:S06]  /*0ae0*/  RET.REL.NODEC R12 `(_Z11calculate_FdPKdS0_Pd) ;  /* 0xfffffff40c447950 */ /* 0x000fec0003c3ffff */
.L_x_52:
        /* <DEDUP_REMOVED lines=9> */
.L_x_58:


//--------------------- .text._Z7set_BCsPdS_      --------------------------
	.section	.text._Z7set_BCsPdS_,"ax",@progbits
	.align	128
        .global         _Z7set_BCsPdS_
        .type           _Z7set_BCsPdS_,@function
        .size           _Z7set_BCsPdS_,(.L_x_69 - _Z7set_BCsPdS_)
        .other          _Z7set_BCsPdS_,@"STO_CUDA_ENTRY STV_DEFAULT"
_Z7set_BCsPdS_:
.text._Z7set_BCsPdS_:
        /* <DEDUP_REMOVED lines=8> */
[----:B--2---:R-:W-:-:S05]  /*0080*/  IMAD.WIDE R4, R17, 0x8, R10 ;  /* 0x0000000811047825 */ /* 0x004fca00078e020a */
[----:B-1----:R-:W-:Y:S01]  /*0090*/  STG.E.64 desc[UR4][R4.64+0x8], RZ ;  /* 0x000008ff04007986 */ /* 0x002fe2000c101b04 */
[----:B---3--:R-:W-:-:S05]  /*00a0*/  IMAD.WIDE R6, R17, 0x8, R2 ;  /* 0x0000000811067825 */ /* 0x008fca00078e0202 */
[----:B------:R-:W2:Y:S02]  /*00b0*/  LDG.E.64 R8, desc[UR4][R6.64+0x1018] ;  /* 0x0010180406087981 */ /* 0x000ea4000c1e1b00 */
[----:B--2---:R-:W-:-:S07]  /*00c0*/  DADD R12, -RZ, -R8 ;  /* 0x00000000ff0c7229 */ /* 0x004fce0000000908 */
[----:B------:R-:W-:Y:S04]  /*00d0*/  STG.E.64 desc[UR4][R6.64+0x8], R12 ;  /* 0x0000080c06007986 */ /* 0x000fe8000c101b04 */
[----:B------:R0:W-:Y:S04]  /*00e0*/  STG.E.64 desc[UR4][R4.64+0x202008], RZ ;  /* 0x202008ff04007986 */ /* 0x0001e8000c101b04 */
[----:B------:R-:W2:Y:S01]  /*00f0*/  LDG.E.64 R8, desc[UR4][R6.64+0x202008] ;  /* 0x2020080406087981 */ /* 0x000ea2000c1e1b00 */
[----:B------:R-:W-:-:S05]  /*0100*/  MOV R0, 0x202 ;  /* 0x0000020200007802 */ /* 0x000fca0000000f00 */
[----:B------:R-:W-:Y:S01]  /*0110*/  IMAD R19, R17, R0, 0x202 ;  /* 0x0000020211137424 */ /* 0x000fe200078e0200 */
[----:B--2---:R-:W-:-:S03]  /*0120*/  DADD R14, -RZ, -R8 ;  /* 0x00000000ff0e7229 */ /* 0x004fc60000000908 */
[----:B------:R-:W-:-:S04]  /*0130*/  IMAD.WIDE R8, R19, 0x8, R10 ;  /* 0x0000000813087825 */ /* 0x000fc800078e020a */
[----:B------:R1:W-:Y:S04]  /*0140*/  STG.E.64 desc[UR4][R6.64+0x203018], R14 ;  /* 0x2030180e06007986 */ /* 0x0003e8000c101b04 */
[----:B------:R-:W2:Y:S01]  /*0150*/  LDG.E.64 R10, desc[UR4][R8.64+0x8] ;  /* 0x00000804080a7981 */ /* 0x000ea2000c1e1b00 */
[----:B------:R-:W-:Y:S01]  /*0160*/  IMAD.WIDE R2, R19, 0x8, R2 ;  /* 0x0000000813027825 */ /* 0x000fe200078e0202 */
[----:B--2---:R-:W-:-:S07]  /*0170*/  DADD R10, -RZ, -R10 ;  /* 0x00000000ff0a7229 */ /* 0x004fce000000090a */
[----:B------:R1:W-:Y:S04]  /*0180*/  STG.E.64 desc[UR4][R8.64], R10 ;  /* 0x0000000a08007986 */ /* 0x0003e8000c101b04 */
[----:B------:R1:W-:Y:S04]  /*0190*/  STG.E.64 desc[UR4][R2.64], RZ ;  /* 0x000000ff02007986 */ /* 0x0003e8000c101b04 */
[----:B0-----:R-:W2:Y:S01]  /*01a0*/  LDG.E.64 R4, desc[UR4][R8.64+0x1000] ;  /* 0x0010000408047981 */ /* 0x001ea2000c1e1b00 */
[----:B------:R-:W-:Y:S01]  /*01b0*/  ISETP.NE.AND P0, PT, R17, 0x1ff, PT ;  /* 0x000001ff1100780c */ /* 0x000fe20003f05270 */
[----:B--2---:R-:W-:-:S07]  /*01c0*/  DADD R4, -R4, 2 ;  /* 0x4000000004047429 */ /* 0x004fce0000000100 */
[----:B------:R1:W-:Y:S04]  /*01d0*/  STG.E.64 desc[UR4][R8.64+0x1008], R4 ;  /* 0x0010080408007986 */ /* 0x0003e8000c101b04 */
[----:B------:R1:W-:Y:S01]  /*01e0*/  STG.E.64 desc[UR4][R2.64+0x1000], RZ ;  /* 0x001000ff02007986 */ /* 0x0003e2000c101b04 */
[----:B------:R-:W-:Y:S05]  /*01f0*/  @P0 EXIT ;  /* 0x000000000000094d */ /* 0x000fea0003800000 */
[----:B-1----:R-:W0:Y:S02]  /*0200*/  LDC.64 R6, c[0x0][0x388] ;  /* 0x0000e200ff067b82 */ /* 0x002e240000000a00 */
[----:B0-----:R-:W2:Y:S06]  /*0210*/  LDG.E.64 R2, desc[UR4][R6.64+0x2018] ;  /* 0x0020180406027981 */ /* 0x001eac000c1e1b00 */
[----:B------:R-:W0:Y:S01]  /*0220*/  LDC.64 R8, c[0x0][0x380] ;  /* 0x0000e000ff087b82 */ /* 0x000e220000000a00 */
[----:B--2---:R-:W-:-:S07]  /*0230*/  DADD R4, -RZ, -R2 ;  /* 0x00000000ff047229 */ /* 0x004fce0000000902 */
[----:B------:R1:W-:Y:S04]  /*0240*/  STG.E.64 desc[UR4][R6.64+0x1008], R4 ;  /* 0x0010080406007986 */ /* 0x0003e8000c101b04 */
[----:B0-----:R-:W-:Y:S04]  /*0250*/  STG.E.64 desc[UR4][R8.64+0x202000], RZ ;  /* 0x202000ff08007986 */ /* 0x001fe8000c101b04 */
[----:B------:R-:W-:Y:S04]  /*0260*/  STG.E.64 desc[UR4][R8.64+0x203008], RZ ;  /* 0x203008ff08007986 */ /* 0x000fe8000c101b04 */
[----:B------:R-:W2:Y:S02]  /*0270*/  LDG.E.64 R2, desc[UR4][R6.64+0x203008] ;  /* 0x2030080406027981 */ /* 0x000ea4000c1e1b00 */
[----:B--2---:R-:W-:-:S07]  /*0280*/  DADD R10, -RZ, -R2 ;  /* 0x00000000ff0a7229 */ /* 0x004fce0000000902 */
[----:B------:R-:W-:Y:S04]  /*0290*/  STG.E.64 desc[UR4][R6.64+0x204018], R10 ;  /* 0x2040180a06007986 */ /* 0x000fe8000c101b04 */
[----:B------:R-:W2:Y:S02]  /*02a0*/  LDG.E.64 R2, desc[UR4][R8.64+0x8] ;  /* 0x0000080408027981 */ /* 0x000ea4000c1e1b00 */
[----:B--2---:R-:W-:-:S07]  /*02b0*/  DADD R12, -RZ, -R2 ;  /* 0x00000000ff0c7229 */ /* 0x004fce0000000902 */
[----:B------:R-:W-:Y:S04]  /*02c0*/  STG.E.64 desc[UR4][R8.64], R12 ;  /* 0x0000000c08007986 */ /* 0x000fe8000c101b04 */
[----:B------:R-:W-:Y:S04]  /*02d0*/  STG.E.64 desc[UR4][R6.64], RZ ;  /* 0x000000ff06007986 */ /* 0x000fe8000c101b04 */
[----:B------:R-:W2:Y:S02]  /*02e0*/  LDG.E.64 R2, desc[UR4][R8.64+0x203018] ;  /* 0x2030180408027981 */ /* 0x000ea4000c1e1b00 */
[----:B--2---:R-:W-:-:S07]  /*02f0*/  DADD R14, -RZ, -R2 ;  /* 0x00000000ff0e7229 */ /* 0x004fce0000000902 */
[----:B------:R-:W-:Y:S04]  /*0300*/  STG.E.64 desc[UR4][R8.64+0x203010], R14 ;  /* 0x2030100e08007986 */ /* 0x000fe8000c101b04 */
[----:B------:R-:W-:Y:S04]  /*0310*/  STG.E.64 desc[UR4][R6.64+0x203010], RZ ;  /* 0x203010ff06007986 */ /* 0x000fe8000c101b04 */
[----:B------:R-:W2:Y:S02]  /*0320*/  LDG.E.64 R2, desc[UR4][R8.64+0x1000] ;  /* 0x0010000408027981 */ /* 0x000ea4000c1e1b00 */
[----:B--2---:R-:W-:-:S07]  /*0330*/  DADD R2, -R2, 2 ;  /* 0x4000000002027429 */ /* 0x004fce0000000100 */
[----:B------:R-:W-:Y:S04]  /*0340*/  STG.E.64 desc[UR4][R8.64+0x1008], R2 ;  /* 0x0010080208007986 */ /* 0x000fe8000c101b04 */
[----:B------:R-:W-:Y:S04]  /*0350*/  STG.E.64 desc[UR4][R6.64+0x1000], RZ ;  /* 0x001000ff06007986 */ /* 0x000fe8000c101b04 */
[----:B-1----:R-:W2:Y:S02]  /*0360*/  LDG.E.64 R4, desc[UR4][R8.64+0x204010] ;  /* 0x2040100408047981 */ /* 0x002ea4000c1e1b00 */
[----:B--2---:R-:W-:-:S07]  /*0370*/  DADD R4, -R4, 2 ;  /* 0x4000000004047429 */ /* 0x004fce0000000100 */
[----:B------:R-:W-:Y:S04]  /*0380*/  STG.E.64 desc[UR4][R8.64+0x204018], R4 ;  /* 0x2040180408007986 */ /* 0x000fe8000c101b04 */
[----:B------:R-:W-:Y:S01]  /*0390*/  STG.E.64 desc[UR4][R6.64+0x203008], RZ ;  /* 0x203008ff06007986 */ /* 0x000fe2000c101b04 */
[----:B------:R-:W-:Y:S05]  /*03a0*/  EXIT ;  /* 0x000000000000794d */ /* 0x000fea0003800000 */
.L_x_53:
        /* <DEDUP_REMOVED lines=13> */
.L_x_69:


//--------------------- .nv.shared._Z11calculate_vdPKdS0_S0_PdS1_ --------------------------
	.section	.nv.shared._Z11calculate_vdPKdS0_S0_PdS1_,"aw",@nobits
	.sectionflags	@""
	.align	8
.nv.shared._Z11calculate_vdPKdS0_S0_PdS1_:
	.zero		2048


//--------------------- .nv.shared.reserved.0     --------------------------
	.section	.nv.shared.reserved.0,"aw",@nobits
	.weak		__nv_reservedSMEM_offset_0_alias
	.size		__nv_reservedSMEM_offset_0_alias, 0, 64
	.other		__nv_reservedSMEM_offset_0_alias,@"STO_CUDA_RESERVED_SHARED STV_DEFAULT"
__nv_reservedSMEM_offset_0_alias:
	.zero		0
	.zero		64


//--------------------- .nv.shared._Z11calculate_udPKdS0_S0_PdS1_ --------------------------
	.section	.nv.shared._Z11calculate_udPKdS0_S0_PdS1_,"aw",@nobits
	.sectionflags	@""
	.align	8
.nv.shared._Z11calculate_udPKdS0_S0_PdS1_:
	.zero		2048


//--------------------- .nv.shared._Z13calc_residualdPKdS0_S0_S0_Pd --------------------------
	.section	.nv.shared._Z13calc_residualdPKdS0_S0_S0_Pd,"aw",@nobits
	.sectionflags	@""
	.align	8
.nv.shared._Z13calc_residualdPKdS0_S0_S0_Pd:
	.zero		2048


//--------------------- .nv.shared._Z12sum_pressurePKdS0_Pd --------------------------
	.section	.nv.shared._Z12sum_pressurePKdS0_Pd,"aw",@nobits
	.sectionflags	@""
	.align	8
.nv.shared._Z12sum_pressurePKdS0_Pd:
	.zero		2048


//--------------------- .nv.constant0._Z11calculate_vdPKdS0_S0_PdS1_ --------------------------
	.section	.nv.constant0._Z11calculate_vdPKdS0_S0_PdS1_,"a",@progbits
	.sectionflags	@""
	.align	4
.nv.constant0._Z11calculate_vdPKdS0_S0_PdS1_:
	.zero		944


//--------------------- .nv.constant0._Z11calculate_udPKdS0_S0_PdS1_ --------------------------
	.section	.nv.constant0._Z11calculate_udPKdS0_S0_PdS1_,"a",@progbits
	.sectionflags	@""
	.align	4
.nv.constant0._Z11calculate_udPKdS0_S0_PdS1_:
	.zero		944


//--------------------- .nv.constant0._Z13calc_residualdPKdS0_S0_S0_Pd --------------------------
	.section	.nv.constant0._Z13calc_residualdPKdS0_S0_S0_Pd,"a",@progbits
	.sectionflags	@""
	.align	4
.nv.constant0._Z13calc_residualdPKdS0_S0_S0_Pd:
	.zero		944


//--------------------- .nv.constant0._Z12black_kerneldPKdS0_S0_Pd --------------------------
	.section	.nv.constant0._Z12black_kerneldPKdS0_S0_Pd,"a",@progbits
	.sectionflags	@""
	.align	4
.nv.constant0._Z12black_kerneldPKdS0_S0_Pd:
	.zero		936


//--------------------- .nv.constant0._Z10red_kerneldPKdS0_S0_Pd --------------------------
	.section	.nv.constant0._Z10red_kerneldPKdS0_S0_Pd,"a",@progbits
	.sectionflags	@""
	.align	4
.nv.constant0._Z10red_kerneldPKdS0_S0_Pd:
	.zero		936


//--------------------- .nv.constant0._Z17set_vert_pres_BCsPdS_ --------------------------
	.section	.nv.constant0._Z17set_vert_pres_BCsPdS_,"a",@progbits
	.sectionflags	@""
	.align	4
.nv.constant0._Z17set_vert_pres_BCsPdS_:
	.zero		912


//--------------------- .nv.constant0._Z17set_horz_pres_BCsPdS_ --------------------------
	.section	.nv.constant0._Z17set_horz_pres_BCsPdS_,"a",@progbits
	.sectionflags	@""
	.align	4
.nv.constant0._Z17set_horz_pres_BCsPdS_:
	.zero		912


//--------------------- .nv.constant0._Z12sum_pressurePKdS0_Pd --------------------------
	.section	.nv.constant0._Z12sum_pressurePKdS0_Pd,"a",@progbits
	.sectionflags	@""
	.align	4
.nv.constant0._Z12sum_pressurePKdS0_Pd:
	.zero		920


//--------------------- .nv.constant0._Z11calculate_GdPKdS0_Pd --------------------------
	.section	.nv.constant0._Z11calculate_GdPKdS0_Pd,"a",@progbits
	.sectionflags	@""
	.align	4
.nv.constant0._Z11calculate_GdPKdS0_Pd:
	.zero		928


//--------------------- .nv.constant0._Z11calculate_FdPKdS0_Pd --------------------------
	.section	.nv.constant0._Z11calculate_FdPKdS0_Pd,"a",@progbits
	.sectionflags	@""
	.align	4
.nv.constant0._Z11calculate_FdPKdS0_Pd:
	.zero		928


//--------------------- .nv.constant0._Z7set_BCsPdS_ --------------------------
	.section	.nv.constant0._Z7set_BCsPdS_,"a",@progbits
	.sectionflags	@""
	.align	4
.nv.constant0._Z7set_BCsPdS_:
	.zero		912


//--------------------- SYMBOLS --------------------------

	.type		.nv.reservedSmem.offset0,@object
	.size		.nv.reservedSmem.offset0,0x4
	.type		.nv.reservedSmem.cap,@object
	.size		.nv.reservedSmem.cap,0x4
